//
// Generated by NVIDIA NVVM Compiler
//
// Compiler Build ID: CL-36424714
// Cuda compilation tools, release 13.0, V13.0.88
// Based on NVVM 20.0.0
//

.version 9.0
.target sm_100
.address_size 64

	// .globl	_Z13collatz_delayPiPjS0_ib
.extern .func  (.param .b32 func_retval0) vprintf
(
	.param .b64 vprintf_param_0,
	.param .b64 vprintf_param_1
)
;
.extern .func __assertfail
(
	.param .b64 __assertfail_param_0,
	.param .b64 __assertfail_param_1,
	.param .b32 __assertfail_param_2,
	.param .b64 __assertfail_param_3,
	.param .b64 __assertfail_param_4
)
;
// _ZZ16__all_block_syncbE2vv has been demoted
.global .align 1 .b8 __unnamed_1[22] = {105, 110, 116, 32, 109, 111, 100, 95, 105, 110, 118, 40, 105, 110, 116, 44, 32, 105, 110, 116, 41};
// _ZZ16__sum_block_syncfE2vv has been demoted
// _ZZ16__xor_block_syncbE2vv has been demoted
.global .align 1 .b8 $str[8] = {114, 49, 32, 61, 61, 32, 49};
.global .align 1 .b8 $str$1[27] = {47, 116, 109, 112, 47, 115, 97, 115, 115, 95, 99, 117, 95, 48, 121, 105, 114, 104, 116, 108, 105, 47, 107, 46, 99, 117};
.global .align 1 .b8 $str$2[3] = {48, 32};
.global .align 1 .b8 $str$3[3] = {49, 32};
.global .align 1 .b8 $str$4[2] = {10};

.visible .entry _Z13collatz_delayPiPjS0_ib(
	.param .u64 .ptr .align 1 _Z13collatz_delayPiPjS0_ib_param_0,
	.param .u64 .ptr .align 1 _Z13collatz_delayPiPjS0_ib_param_1,
	.param .u64 .ptr .align 1 _Z13collatz_delayPiPjS0_ib_param_2,
	.param .u32 _Z13collatz_delayPiPjS0_ib_param_3,
	.param .u8 _Z13collatz_delayPiPjS0_ib_param_4
)
{
	.reg .pred 	%p<52>;
	.reg .b16 	%rs<9>;
	.reg .b32 	%r<119>;
	.reg .b32 	%f<6>;
	.reg .b64 	%rd<77>;
	.reg .b64 	%fd<9>;
	// demoted variable
	.shared .align 4 .b8 _ZZ16__all_block_syncbE2vv[128];
	// demoted variable
	.shared .align 4 .b8 _ZZ16__sum_block_syncfE2vv[4096];
	// demoted variable
	.shared .align 1 .b8 _ZZ16__xor_block_syncbE2vv[1024];
	ld.param.u64 	%rd37, [_Z13collatz_delayPiPjS0_ib_param_0];
	ld.param.u64 	%rd38, [_Z13collatz_delayPiPjS0_ib_param_1];
	ld.param.u64 	%rd35, [_Z13collatz_delayPiPjS0_ib_param_2];
	ld.param.u32 	%r37, [_Z13collatz_delayPiPjS0_ib_param_3];
	ld.param.s8 	%rs2, [_Z13collatz_delayPiPjS0_ib_param_4];
	cvta.to.global.u64 	%rd1, %rd37;
	cvta.to.global.u64 	%rd2, %rd38;
	mov.u32 	%r1, %tid.x;
	mul.wide.u32 	%rd39, %r1, 4;
	add.s64 	%rd40, %rd2, %rd39;
	ld.global.u32 	%rd3, [%rd40];
	setp.eq.s32 	%p4, %r1, 0;
	mov.b64 	%rd71, 1;
	@%p4 bra 	$L__BB0_2;
	cvt.u32.u64 	%r38, %rd3;
	ld.global.u32 	%r39, [%rd2];
	rem.u32 	%r40, %r39, %r38;
	cvt.u64.u32 	%rd71, %r40;
$L__BB0_2:
	setp.eq.s32 	%p5, %r1, 1;
	@%p5 bra 	$L__BB0_6;
	ld.global.u32 	%rd41, [%rd2+4];
	mul.lo.s64 	%rd6, %rd71, %rd41;
	and.b64  	%rd42, %rd6, -4294967296;
	setp.ne.s64 	%p6, %rd42, 0;
	@%p6 bra 	$L__BB0_5;
	cvt.u32.u64 	%r41, %rd3;
	cvt.u32.u64 	%r42, %rd6;
	rem.u32 	%r43, %r42, %r41;
	cvt.u64.u32 	%rd71, %r43;
	bra.uni 	$L__BB0_6;
$L__BB0_5:
	rem.u64 	%rd71, %rd6, %rd3;
$L__BB0_6:
	setp.eq.s32 	%p7, %r1, 2;
	@%p7 bra 	$L__BB0_10;
	ld.global.u32 	%rd43, [%rd2+8];
	mul.lo.s64 	%rd10, %rd71, %rd43;
	and.b64  	%rd44, %rd10, -4294967296;
	setp.ne.s64 	%p8, %rd44, 0;
	@%p8 bra 	$L__BB0_9;
	cvt.u32.u64 	%r44, %rd3;
	cvt.u32.u64 	%r45, %rd10;
	rem.u32 	%r46, %r45, %r44;
	cvt.u64.u32 	%rd71, %r46;
	bra.uni 	$L__BB0_10;
$L__BB0_9:
	rem.u64 	%rd71, %rd10, %rd3;
$L__BB0_10:
	setp.eq.s32 	%p9, %r1, 3;
	@%p9 bra 	$L__BB0_14;
	ld.global.u32 	%rd45, [%rd2+12];
	mul.lo.s64 	%rd14, %rd71, %rd45;
	and.b64  	%rd46, %rd14, -4294967296;
	setp.ne.s64 	%p10, %rd46, 0;
	@%p10 bra 	$L__BB0_13;
	cvt.u32.u64 	%r47, %rd3;
	cvt.u32.u64 	%r48, %rd14;
	rem.u32 	%r49, %r48, %r47;
	cvt.u64.u32 	%rd71, %r49;
	bra.uni 	$L__BB0_14;
$L__BB0_13:
	rem.u64 	%rd71, %rd14, %rd3;
$L__BB0_14:
	setp.eq.s32 	%p11, %r1, 4;
	@%p11 bra 	$L__BB0_18;
	ld.global.u32 	%rd47, [%rd2+16];
	mul.lo.s64 	%rd18, %rd71, %rd47;
	and.b64  	%rd48, %rd18, -4294967296;
	setp.ne.s64 	%p12, %rd48, 0;
	@%p12 bra 	$L__BB0_17;
	cvt.u32.u64 	%r50, %rd3;
	cvt.u32.u64 	%r51, %rd18;
	rem.u32 	%r52, %r51, %r50;
	cvt.u64.u32 	%rd71, %r52;
	bra.uni 	$L__BB0_18;
$L__BB0_17:
	rem.u64 	%rd71, %rd18, %rd3;
$L__BB0_18:
	setp.eq.s32 	%p13, %r1, 5;
	@%p13 bra 	$L__BB0_22;
	ld.global.u32 	%rd49, [%rd2+20];
	mul.lo.s64 	%rd22, %rd71, %rd49;
	and.b64  	%rd50, %rd22, -4294967296;
	setp.ne.s64 	%p14, %rd50, 0;
	@%p14 bra 	$L__BB0_21;
	cvt.u32.u64 	%r53, %rd3;
	cvt.u32.u64 	%r54, %rd22;
	rem.u32 	%r55, %r54, %r53;
	cvt.u64.u32 	%rd71, %r55;
	bra.uni 	$L__BB0_22;
$L__BB0_21:
	rem.u64 	%rd71, %rd22, %rd3;
$L__BB0_22:
	setp.eq.s32 	%p15, %r1, 6;
	@%p15 bra 	$L__BB0_26;
	ld.global.u32 	%rd51, [%rd2+24];
	mul.lo.s64 	%rd26, %rd71, %rd51;
	and.b64  	%rd52, %rd26, -4294967296;
	setp.ne.s64 	%p16, %rd52, 0;
	@%p16 bra 	$L__BB0_25;
	cvt.u32.u64 	%r56, %rd3;
	cvt.u32.u64 	%r57, %rd26;
	rem.u32 	%r58, %r57, %r56;
	cvt.u64.u32 	%rd71, %r58;
	bra.uni 	$L__BB0_26;
$L__BB0_25:
	rem.u64 	%rd71, %rd26, %rd3;
$L__BB0_26:
	setp.eq.s32 	%p17, %r1, 7;
	@%p17 bra 	$L__BB0_30;
	ld.global.u32 	%rd53, [%rd2+28];
	mul.lo.s64 	%rd30, %rd71, %rd53;
	and.b64  	%rd54, %rd30, -4294967296;
	setp.ne.s64 	%p18, %rd54, 0;
	@%p18 bra 	$L__BB0_29;
	cvt.u32.u64 	%r59, %rd3;
	cvt.u32.u64 	%r60, %rd30;
	rem.u32 	%r61, %r60, %r59;
	cvt.u64.u32 	%rd71, %r61;
	bra.uni 	$L__BB0_30;
$L__BB0_29:
	rem.u64 	%rd71, %rd30, %rd3;
$L__BB0_30:
	cvt.u32.u64 	%r63, %rd3;
	cvt.u32.u64 	%r106, %rd71;
	div.s32 	%r109, %r63, %r106;
	mul.lo.s32 	%r64, %r109, %r106;
	sub.s32 	%r108, %r63, %r64;
	setp.eq.s32 	%p19, %r108, 0;
	mov.b32 	%r110, 1;
	@%p19 bra 	$L__BB0_33;
	mov.b32 	%r111, 0;
	mov.b32 	%r110, 1;
	mov.u32 	%r112, %r106;
$L__BB0_32:
	mov.u32 	%r9, %r110;
	mov.u32 	%r106, %r108;
	mul.lo.s32 	%r67, %r109, %r9;
	sub.s32 	%r110, %r111, %r67;
	div.s32 	%r109, %r112, %r106;
	mul.lo.s32 	%r68, %r109, %r106;
	sub.s32 	%r108, %r112, %r68;
	setp.eq.s32 	%p20, %r108, 0;
	mov.u32 	%r111, %r9;
	mov.u32 	%r112, %r106;
	@%p20 bra 	$L__BB0_33;
	bra.uni 	$L__BB0_32;
$L__BB0_33:
	setp.eq.s32 	%p21, %r106, 1;
	@%p21 bra 	$L__BB0_35;
	mov.u64 	%rd55, $str;
	cvta.global.u64 	%rd56, %rd55;
	mov.u64 	%rd57, $str$1;
	cvta.global.u64 	%rd58, %rd57;
	mov.u64 	%rd59, __unnamed_1;
	cvta.global.u64 	%rd60, %rd59;
	{ // callseq 0, 0
	.param .b64 param0;
	st.param.b64 	[param0], %rd56;
	.param .b64 param1;
	st.param.b64 	[param1], %rd58;
	.param .b32 param2;
	st.param.b32 	[param2], 147;
	.param .b64 param3;
	st.param.b64 	[param3], %rd60;
	.param .b64 param4;
	st.param.b64 	[param4], 1;
	call.uni 
	__assertfail, 
	(
	param0, 
	param1, 
	param2, 
	param3, 
	param4
	);
	} // callseq 0
$L__BB0_35:
	setp.lt.s32 	%p23, %r37, 1;
	mov.pred 	%p22, 0;
	mov.b32 	%r118, 0;
	mov.pred 	%p51, %p22;
	@%p23 bra 	$L__BB0_62;
	rem.s32 	%r72, %r110, %r63;
	add.s32 	%r73, %r72, %r63;
	rem.s32 	%r74, %r73, %r63;
	cvta.to.global.u64 	%rd61, %rd35;
	add.s64 	%rd34, %rd61, %rd39;
	setp.eq.s32 	%p24, %r1, 0;
	ld.global.u32 	%r114, [%rd34];
	and.b32  	%r16, %r1, 31;
	shr.u32 	%r75, %r1, 3;
	mov.u32 	%r76, _ZZ16__all_block_syncbE2vv;
	add.s32 	%r17, %r76, %r75;
	shl.b32 	%r77, %r1, 2;
	add.s32 	%r18, %r76, %r77;
	and.b32  	%r78, %r75, 124;
	add.s32 	%r19, %r76, %r78;
	cvt.rn.f64.u32 	%fd1, %r74;
	cvt.rn.f64.u32 	%fd2, %r63;
	mov.u32 	%r79, _ZZ16__sum_block_syncfE2vv;
	add.s32 	%r20, %r79, %r77;
	mov.u32 	%r21, %ntid.x;
	cvt.u16.u32 	%rs1, %r74;
	mov.u32 	%r80, _ZZ16__xor_block_syncbE2vv;
	add.s32 	%r22, %r80, %r1;
	setp.ne.s16 	%p25, %rs2, 0;
	and.pred  	%p1, %p24, %p25;
	mov.b32 	%r113, 0;
	mov.u64 	%rd65, $str$2;
	mov.u64 	%rd63, $str$3;
$L__BB0_37:
	setp.ne.s32 	%p26, %r16, 0;
	setp.eq.s32 	%p27, %r114, 1;
	mov.b32 	%r81, -1;
	vote.sync.all.pred 	%p2, %p27, %r81;
	@%p26 bra 	$L__BB0_39;
	selp.u32 	%r83, 1, 0, %p2;
	st.shared.u32 	[%r17], %r83;
$L__BB0_39:
	setp.gt.u32 	%p28, %r1, 31;
	bar.sync 	0;
	@%p28 bra 	$L__BB0_41;
	mov.b32 	%r84, -1;
	vote.sync.all.pred 	%p29, %p2, %r84;
	selp.u32 	%r86, 1, 0, %p29;
	st.shared.u32 	[%r18], %r86;
$L__BB0_41:
	setp.lt.u32 	%p30, %r21, 2;
	bar.sync 	0;
	ld.shared.u32 	%r25, [%r19];
	cvt.rn.f64.u32 	%fd3, %r114;
	mul.f64 	%fd4, %fd1, %fd3;
	div.rn.f64 	%fd5, %fd4, %fd2;
	cvt.rn.f32.f64 	%f1, %fd5;
	st.shared.f32 	[%r20], %f1;
	@%p30 bra 	$L__BB0_46;
	mov.u32 	%r115, %r21;
$L__BB0_43:
	shr.u32 	%r27, %r115, 1;
	setp.ge.u32 	%p31, %r1, %r27;
	@%p31 bra 	$L__BB0_45;
	shl.b32 	%r87, %r27, 2;
	add.s32 	%r88, %r20, %r87;
	ld.shared.f32 	%f2, [%r88];
	ld.shared.f32 	%f3, [%r20];
	add.f32 	%f4, %f2, %f3;
	st.shared.f32 	[%r20], %f4;
$L__BB0_45:
	bar.sync 	0;
	setp.gt.u32 	%p32, %r115, 3;
	mov.u32 	%r115, %r27;
	@%p32 bra 	$L__BB0_43;
$L__BB0_46:
	ld.shared.f32 	%f5, [_ZZ16__sum_block_syncfE2vv];
	cvt.f64.f32 	%fd6, %f5;
	add.f64 	%fd7, %fd6, 0d3F50624DD2F1A9FC;
	cvt.rmi.f64.f64 	%fd8, %fd7;
	cvt.rzi.s32.f64 	%r28, %fd8;
	cvt.u16.u32 	%rs3, %r114;
	mul.lo.s16 	%rs4, %rs3, %rs1;
	and.b16  	%rs5, %rs4, 1;
	st.shared.u8 	[%r22], %rs5;
	@%p30 bra 	$L__BB0_51;
	mov.u32 	%r116, %r21;
$L__BB0_48:
	shr.u32 	%r30, %r116, 1;
	setp.ge.u32 	%p34, %r1, %r30;
	@%p34 bra 	$L__BB0_50;
	ld.shared.u8 	%rs6, [%r22];
	add.s32 	%r89, %r22, %r30;
	ld.shared.u8 	%rs7, [%r89];
	setp.ne.s16 	%p35, %rs6, %rs7;
	selp.u16 	%rs8, 1, 0, %p35;
	st.shared.u8 	[%r22], %rs8;
$L__BB0_50:
	bar.sync 	0;
	setp.gt.u32 	%p36, %r116, 3;
	mov.u32 	%r116, %r30;
	@%p36 bra 	$L__BB0_48;
$L__BB0_51:
	setp.ne.s32 	%p38, %r25, 0;
	mov.pred 	%p51, -1;
	mov.u32 	%r118, %r113;
	@%p38 bra 	$L__BB0_62;
	ld.shared.s8 	%r90, [_ZZ16__xor_block_syncbE2vv];
	and.b32  	%r91, %r28, 1;
	setp.ne.s32 	%p39, %r91, %r90;
	@%p39 bra 	$L__BB0_56;
	not.pred 	%p41, %p1;
	@%p41 bra 	$L__BB0_55;
	cvta.global.u64 	%rd66, %rd65;
	{ // callseq 2, 0
	.param .b64 param0;
	st.param.b64 	[param0], %rd66;
	.param .b64 param1;
	st.param.b64 	[param1], 0;
	.param .b32 retval0;
	call.uni (retval0), 
	vprintf, 
	(
	param0, 
	param1
	);
	ld.param.b32 	%r94, [retval0];
	} // callseq 2
$L__BB0_55:
	cvt.u32.u64 	%r96, %rd3;
	and.b32  	%r97, %r114, 1;
	setp.eq.b32 	%p42, %r97, 1;
	shr.u32 	%r98, %r114, 1;
	sub.s32 	%r99, %r96, %r114;
	shr.u32 	%r100, %r99, 1;
	add.s32 	%r101, %r100, %r114;
	selp.b32 	%r117, %r101, %r98, %p42;
	bra.uni 	$L__BB0_59;
$L__BB0_56:
	not.pred 	%p40, %p1;
	@%p40 bra 	$L__BB0_58;
	cvta.global.u64 	%rd64, %rd63;
	{ // callseq 1, 0
	.param .b64 param0;
	st.param.b64 	[param0], %rd64;
	.param .b64 param1;
	st.param.b64 	[param1], 0;
	.param .b32 retval0;
	call.uni (retval0), 
	vprintf, 
	(
	param0, 
	param1
	);
	ld.param.b32 	%r92, [retval0];
	} // callseq 1
$L__BB0_58:
	mad.lo.s32 	%r117, %r114, 3, 1;
$L__BB0_59:
	cvt.u32.u64 	%r102, %rd3;
	setp.eq.s16 	%p43, %rs2, 0;
	rem.u32 	%r114, %r117, %r102;
	add.s32 	%r113, %r113, 1;
	@%p43 bra 	$L__BB0_61;
	st.global.u32 	[%rd34], %r114;
$L__BB0_61:
	setp.ne.s32 	%p45, %r113, %r37;
	mov.u32 	%r118, %r37;
	mov.pred 	%p51, %p22;
	@%p45 bra 	$L__BB0_37;
$L__BB0_62:
	setp.ne.s32 	%p46, %r1, 0;
	setp.eq.s16 	%p47, %rs2, 0;
	or.pred  	%p48, %p46, %p47;
	@%p48 bra 	$L__BB0_64;
	mov.u64 	%rd67, $str$4;
	cvta.global.u64 	%rd68, %rd67;
	{ // callseq 3, 0
	.param .b64 param0;
	st.param.b64 	[param0], %rd68;
	.param .b64 param1;
	st.param.b64 	[param1], 0;
	.param .b32 retval0;
	call.uni (retval0), 
	vprintf, 
	(
	param0, 
	param1
	);
	ld.param.b32 	%r103, [retval0];
	} // callseq 3
	bra.uni 	$L__BB0_65;
$L__BB0_64:
	setp.ne.s32 	%p49, %r1, 0;
	@%p49 bra 	$L__BB0_68;
$L__BB0_65:
	not.pred 	%p50, %p51;
	@%p50 bra 	$L__BB0_67;
	st.global.u32 	[%rd1], %r118;
	bra.uni 	$L__BB0_68;
$L__BB0_67:
	mov.b32 	%r105, -1;
	st.global.u32 	[%rd1], %r105;
$L__BB0_68:
	ret;

}


// ===== COMPILED SASS (sm_100) =====

	.target	sm_100

	.elftype	@"ET_EXEC"


//--------------------- .note.nv.tkinfo           --------------------------
	.section	.note.nv.tkinfo,"",@"SHT_NOTE"
	.sectionflags	@"SHF_NOTE_NV_TKINFO"
	.tkinfo
        /*0018*/ 	.word	0x00000002
        /*0030*/ 	.string	""
        /*0030*/ 	.string	"ptxas"
        /*0030*/ 	.string	"Cuda compilation tools, release 13.0, V13.0.88"
        /*0030*/ 	.string	"Build cuda_13.0.r13.0/compiler.36424714_0"
        /*0030*/ 	.string	"-arch sm_100 -m 64 "



//--------------------- .note.nv.cuinfo           --------------------------
	.section	.note.nv.cuinfo,"",@"SHT_NOTE"
	.sectionflags	@"SHF_NOTE_NV_CUINFO"
        /*0018*/ 	.short	0x0002
        /*001a*/ 	.short	0x0064
        /*001c*/ 	.short	0x0082
	.zero		2


//--------------------- .nv.info                  --------------------------
	.section	.nv.info,"",@"SHT_CUDA_INFO"
	.align	4


	//----- nvinfo : EIATTR_REGCOUNT
	.align		4
        /*0000*/ 	.byte	0x04, 0x2f
        /*0002*/ 	.short	(.L_7 - .L_6)
	.align		4
.L_6:
        /*0004*/ 	.word	index@(_Z13collatz_delayPiPjS0_ib)
        /*0008*/ 	.word	0x00000028


	//----- nvinfo : EIATTR_FRAME_SIZE
	.align		4
.L_7:
        /*000c*/ 	.byte	0x04, 0x11
        /*000e*/ 	.short	(.L_9 - .L_8)
	.align		4
.L_8:
        /*0010*/ 	.word	index@($__internal_1_$__cuda_sm20_rem_u64)
        /*0014*/ 	.word	0x00000000


	//----- nvinfo : EIATTR_FRAME_SIZE
	.align		4
.L_9:
        /*0018*/ 	.byte	0x04, 0x11
        /*001a*/ 	.short	(.L_11 - .L_10)
	.align		4
.L_10:
        /*001c*/ 	.word	index@($__internal_0_$__cuda_sm20_div_rn_f64_full)
        /*0020*/ 	.word	0x00000000


	//----- nvinfo : EIATTR_FRAME_SIZE
	.align		4
.L_11:
        /*0024*/ 	.byte	0x04, 0x11
        /*0026*/ 	.short	(.L_13 - .L_12)
	.align		4
.L_12:
        /*0028*/ 	.word	index@(_Z13collatz_delayPiPjS0_ib)
        /*002c*/ 	.word	0x00000000


	//----- nvinfo : EIATTR_MIN_STACK_SIZE
	.align		4
.L_13:
        /*0030*/ 	.byte	0x04, 0x12
        /*0032*/ 	.short	(.L_15 - .L_14)
	.align		4
.L_14:
        /*0034*/ 	.word	index@(_Z13collatz_delayPiPjS0_ib)
        /*0038*/ 	.word	0x00000000
.L_15:


//--------------------- .nv.compat                --------------------------
	.section	.nv.compat,"",@"SHT_CUDA_COMPAT_INFO"
	.align	4
        /*0000*/ 	.byte	0x02, 0x09, 0x00, 0x00, 0x02, 0x02, 0x01, 0x00, 0x02, 0x05, 0x05, 0x00, 0x03, 0x07, 0x01, 0x01
        /*0010*/ 	.byte	0x02, 0x03, 0x00, 0x00, 0x02, 0x06, 0x01, 0x00, 0x04, 0x0b, 0x08, 0x00, 0x01, 0x00, 0x00, 0x00
        /*0020*/ 	.byte	0x00, 0x00, 0x00, 0x00


//--------------------- .nv.info._Z13collatz_delayPiPjS0_ib --------------------------
	.section	.nv.info._Z13collatz_delayPiPjS0_ib,"",@"SHT_CUDA_INFO"
	.sectionflags	@""
	.align	4


	//----- nvinfo : EIATTR_CUDA_API_VERSION
	.align		4
        /*0000*/ 	.byte	0x04, 0x37
        /*0002*/ 	.short	(.L_17 - .L_16)
.L_16:
        /*0004*/ 	.word	0x00000082


	//----- nvinfo : EIATTR_KPARAM_INFO
	.align		4
.L_17:
        /*0008*/ 	.byte	0x04, 0x17
        /*000a*/ 	.short	(.L_19 - .L_18)
.L_18:
        /*000c*/ 	.word	0x00000000
        /*0010*/ 	.short	0x0004
        /*0012*/ 	.short	0x001c
        /*0014*/ 	.byte	0x00, 0xf0, 0x05, 0x00


	//----- nvinfo : EIATTR_KPARAM_INFO
	.align		4
.L_19:
        /*0018*/ 	.byte	0x04, 0x17
        /*001a*/ 	.short	(.L_21 - .L_20)
.L_20:
        /*001c*/ 	.word	0x00000000
        /*0020*/ 	.short	0x0003
        /*0022*/ 	.short	0x0018
        /*0024*/ 	.byte	0x00, 0xf0, 0x11, 0x00


	//----- nvinfo : EIATTR_KPARAM_INFO
	.align		4
.L_21:
        /*0028*/ 	.byte	0x04, 0x17
        /*002a*/ 	.short	(.L_23 - .L_22)
.L_22:
        /*002c*/ 	.word	0x00000000
        /*0030*/ 	.short	0x0002
        /*0032*/ 	.short	0x0010
        /*0034*/ 	.byte	0x00, 0xf5, 0x21, 0x00


	//----- nvinfo : EIATTR_KPARAM_INFO
	.align		4
.L_23:
        /*0038*/ 	.byte	0x04, 0x17
        /*003a*/ 	.short	(.L_25 - .L_24)
.L_24:
        /*003c*/ 	.word	0x00000000
        /*0040*/ 	.short	0x0001
        /*0042*/ 	.short	0x0008
        /*0044*/ 	.byte	0x00, 0xf5, 0x21, 0x00


	//----- nvinfo : EIATTR_KPARAM_INFO
	.align		4
.L_25:
        /*0048*/ 	.byte	0x04, 0x17
        /*004a*/ 	.short	(.L_27 - .L_26)
.L_26:
        /*004c*/ 	.word	0x00000000
        /*0050*/ 	.short	0x0000
        /*0052*/ 	.short	0x0000
        /*0054*/ 	.byte	0x00, 0xf5, 0x21, 0x00


	//----- nvinfo : EIATTR_SPARSE_MMA_MASK
	.align		4
.L_27:
        /*0058*/ 	.byte	0x03, 0x50
        /*005a*/ 	.short	0x0000


	//----- nvinfo : EIATTR_MAXREG_COUNT
	.align		4
        /*005c*/ 	.byte	0x03, 0x1b
        /*005e*/ 	.short	0x00ff


	//----- nvinfo : EIATTR_NUM_BARRIERS
	.align		4
        /*0060*/ 	.byte	0x02, 0x4c
        /*0062*/ 	.byte	0x01
	.zero		1


	//----- nvinfo : EIATTR_EXTERNS
	.align		4
        /*0064*/ 	.byte	0x04, 0x0f
        /*0066*/ 	.short	(.L_29 - .L_28)


	//   ....[0]....
	.align		4
.L_28:
        /*0068*/ 	.word	index@(vprintf)


	//   ....[1]....
	.align		4
        /*006c*/ 	.word	index@(__assertfail)


	//----- nvinfo : EIATTR_MERCURY_ISA_VERSION
	.align		4
.L_29:
        /*0070*/ 	.byte	0x03, 0x5f
        /*0072*/ 	.short	0x0101


	//----- nvinfo : EIATTR_COOP_GROUP_MASK_REGIDS
	.align		4
        /*0074*/ 	.byte	0x04, 0x29
        /*0076*/ 	.short	(.L_31 - .L_30)


	//   ....[0]....
.L_30:
        /*0078*/ 	.word	0xffffffff


	//   ....[1]....
        /*007c*/ 	.word	0xffffffff


	//   ....[2]....
        /*0080*/ 	.word	0x0500000f


	//   ....[3]....
        /*0084*/ 	.word	0x0500000f


	//----- nvinfo : EIATTR_COOP_GROUP_INSTR_OFFSETS
	.align		4
.L_31:
        /*0088*/ 	.byte	0x04, 0x28
        /*008a*/ 	.short	(.L_33 - .L_32)


	//   ....[0]....
.L_32:
        /*008c*/ 	.word	0x00001b40


	//   ....[1]....
        /*0090*/ 	.word	0x00001bd0


	//   ....[2]....
        /*0094*/ 	.word	0x00002690


	//   ....[3]....
        /*0098*/ 	.word	0x000026f0


	//----- nvinfo : EIATTR_VRC_CTA_INIT_COUNT
	.align		4
.L_33:
        /*009c*/ 	.byte	0x02, 0x4a
	.zero		1
	.zero		1


	//----- nvinfo : EIATTR_SYSCALL_OFFSETS
	.align		4
        /*00a0*/ 	.byte	0x04, 0x46
        /*00a2*/ 	.short	(.L_35 - .L_34)


	//   ....[0]....
.L_34:
        /*00a4*/ 	.word	0x000016a0


	//   ....[1]....
        /*00a8*/ 	.word	0x00002180


	//   ....[2]....
        /*00ac*/ 	.word	0x000022a0


	//   ....[3]....
        /*00b0*/ 	.word	0x00002590


	//----- nvinfo : EIATTR_EXIT_INSTR_OFFSETS
	.align		4
.L_35:
        /*00b4*/ 	.byte	0x04, 0x1c
        /*00b6*/ 	.short	(.L_37 - .L_36)


	//   ....[0]....
.L_36:
        /*00b8*/ 	.word	0x000025c0


	//   ....[1]....
        /*00bc*/ 	.word	0x00002610


	//   ....[2]....
        /*00c0*/ 	.word	0x00002650


	//----- nvinfo : EIATTR_CRS_STACK_SIZE
	.align		4
.L_37:
        /*00c4*/ 	.byte	0x04, 0x1e
        /*00c6*/ 	.short	(.L_39 - .L_38)
.L_38:
        /*00c8*/ 	.word	0x00000000


	//----- nvinfo : EIATTR_CBANK_PARAM_SIZE
	.align		4
.L_39:
        /*00cc*/ 	.byte	0x03, 0x19
        /*00ce*/ 	.short	0x001d


	//----- nvinfo : EIATTR_PARAM_CBANK
	.align		4
        /*00d0*/ 	.byte	0x04, 0x0a
        /*00d2*/ 	.short	(.L_41 - .L_40)
	.align		4
.L_40:
        /*00d4*/ 	.word	index@(.nv.constant0._Z13collatz_delayPiPjS0_ib)
        /*00d8*/ 	.short	0x0380
        /*00da*/ 	.short	0x001d


	//----- nvinfo : EIATTR_SW_WAR
	.align		4
.L_41:
        /*00dc*/ 	.byte	0x04, 0x36
        /*00de*/ 	.short	(.L_43 - .L_42)
.L_42:
        /*00e0*/ 	.word	0x00000008
.L_43:


//--------------------- .nv.callgraph             --------------------------
	.section	.nv.callgraph,"",@"SHT_CUDA_CALLGRAPH"
	.align	4
	.sectionentsize	8
	.align		4
        /*0000*/ 	.word	0x00000000
	.align		4
        /*0004*/ 	.word	0xffffffff
	.align		4
        /*0008*/ 	.word	index@(_Z13collatz_delayPiPjS0_ib)
	.align		4
        /*000c*/ 	.word	index@(vprintf)
	.align		4
        /*0010*/ 	.word	index@(_Z13collatz_delayPiPjS0_ib)
	.align		4
        /*0014*/ 	.word	index@(__assertfail)
	.align		4
        /*0018*/ 	.word	0x00000000
	.align		4
        /*001c*/ 	.word	0xfffffffe
	.align		4
        /*0020*/ 	.word	0x00000000
	.align		4
        /*0024*/ 	.word	0xfffffffd
	.align		4
        /*0028*/ 	.word	0x00000000
	.align		4
        /*002c*/ 	.word	0xfffffffc


//--------------------- .nv.constant4             --------------------------
	.section	.nv.constant4,"a",@progbits
	.align	8
	.align		8
.nv.constant4:
        /*0000*/ 	.dword	vprintf
	.align		8
        /*0008*/ 	.dword	__assertfail
	.align		8
        /*0010*/ 	.dword	__unnamed_1
	.align		8
        /*0018*/ 	.dword	$str
	.align		8
        /*0020*/ 	.dword	$str$1
	.align		8
        /*0028*/ 	.dword	$str$2
	.align		8
        /*0030*/ 	.dword	$str$3
	.align		8
        /*0038*/ 	.dword	$str$4


//--------------------- .text._Z13collatz_delayPiPjS0_ib --------------------------
	.section	.text._Z13collatz_delayPiPjS0_ib,"ax",@progbits
	.align	128
        .global         _Z13collatz_delayPiPjS0_ib
        .type           _Z13collatz_delayPiPjS0_ib,@function
        .size           _Z13collatz_delayPiPjS0_ib,(.L_x_59 - _Z13collatz_delayPiPjS0_ib)
        .other          _Z13collatz_delayPiPjS0_ib,@"STO_CUDA_ENTRY STV_DEFAULT"
_Z13collatz_delayPiPjS0_ib:
.text._Z13collatz_delayPiPjS0_ib:
[----:B------:R-:W0:Y:S01]  /*0000*/  LDC R1, c[0x0][0x37c] ;  /* 0x0000df00ff017b82 */ /* 0x000e220000000800 */
[----:B------:R-:W1:Y:S07]  /*0010*/  S2R R24, SR_TID.X ;  /* 0x0000000000187919 */ /* 0x000e6e0000002100 */
[----:B------:R-:W1:Y:S01]  /*0020*/  LDC.64 R2, c[0x0][0x388] ;  /* 0x0000e200ff027b82 */ /* 0x000e620000000a00 */
[----:B------:R-:W2:Y:S01]  /*0030*/  LDCU.64 UR36, c[0x0][0x358] ;  /* 0x00006b00ff2477ac */ /* 0x000ea20008000a00 */
[----:B-1----:R-:W-:-:S06]  /*0040*/  IMAD.WIDE.U32 R2, R24, 0x4, R2 ;  /* 0x0000000418027825 */ /* 0x002fcc00078e0002 */
[----:B--2---:R-:W2:Y:S01]  /*0050*/  LDG.E R2, desc[UR36][R2.64] ;  /* 0x0000002402027981 */ /* 0x004ea2000c1e1900 */
[----:B------:R-:W-:-:S13]  /*0060*/  ISETP.NE.AND P0, PT, R24, RZ, PT ;  /* 0x000000ff1800720c */ /* 0x000fda0003f05270 */
[----:B------:R-:W1:Y:S02]  /*0070*/  @P0 LDC.64 R4, c[0x0][0x388] ;  /* 0x0000e200ff040b82 */ /* 0x000e640000000a00 */
[----:B-1----:R1:W3:Y:S01]  /*0080*/  @P0 LDG.E R5, desc[UR36][R4.64] ;  /* 0x0000002404050981 */ /* 0x0022e2000c1e1900 */
[----:B------:R-:W-:Y:S01]  /*0090*/  PLOP3.LUT P2, PT, PT, PT, PT, 0x8, 0x80 ;  /* 0x000000000080781c */ /* 0x000fe20003f4e170 */
[----:B------:R-:W-:Y:S01]  /*00a0*/  UMOV UR4, URZ ;  /* 0x000000ff00047c82 */ /* 0x000fe20008000000 */
[----:B------:R-:W-:Y:S01]  /*00b0*/  BSSY.RECONVERGENT B0, `(.L_x_0) ;  /* 0x0000039000007945 */ /* 0x000fe20003800200 */
[----:B-1----:R-:W-:Y:S01]  /*00c0*/  IMAD.MOV.U32 R4, RZ, RZ, 0x1 ;  /* 0x00000001ff047424 */ /* 0x002fe200078e00ff */
[----:B--2---:R-:W1:Y:S01]  /*00d0*/  @P0 I2F.U32.RP R0, R2 ;  /* 0x0000000200000306 */ /* 0x004e620000209000 */
[----:B------:R-:W-:Y:S01]  /*00e0*/  IMAD.MOV R9, RZ, RZ, -R2 ;  /* 0x000000ffff097224 */ /* 0x000fe200078e0a02 */
[----:B------:R-:W-:-:S06]  /*00f0*/  ISETP.NE.U32.OR P3, PT, R2, RZ, !P0 ;  /* 0x000000ff0200720c */ /* 0x000fcc0004765470 */
[----:B-1----:R-:W1:Y:S02]  /*0100*/  @P0 MUFU.RCP R0, R0 ;  /* 0x0000000000000308 */ /* 0x002e640000001000 */
[----:B-1----:R-:W-:-:S06]  /*0110*/  @P0 VIADD R6, R0, 0xffffffe ;  /* 0x0ffffffe00060836 */ /* 0x002fcc0000000000 */
[----:B------:R1:W2:Y:S02]  /*0120*/  @P0 F2I.FTZ.U32.TRUNC.NTZ R7, R6 ;  /* 0x0000000600070305 */ /* 0x0002a4000021f000 */
[----:B-1----:R-:W-:Y:S02]  /*0130*/  @P0 IMAD.MOV.U32 R6, RZ, RZ, RZ ;  /* 0x000000ffff060224 */ /* 0x002fe400078e00ff */
[----:B--2---:R-:W-:-:S04]  /*0140*/  @P0 IMAD R9, R9, R7, RZ ;  /* 0x0000000709090224 */ /* 0x004fc800078e02ff */
[----:B------:R-:W-:-:S06]  /*0150*/  @P0 IMAD.HI.U32 R8, R7, R9, R6 ;  /* 0x0000000907080227 */ /* 0x000fcc00078e0006 */
[----:B---3--:R-:W-:-:S04]  /*0160*/  @P0 IMAD.HI.U32 R8, R8, R5, RZ ;  /* 0x0000000508080227 */ /* 0x008fc800078e00ff */
[----:B------:R-:W-:-:S04]  /*0170*/  @P0 IMAD.MOV R8, RZ, RZ, -R8 ;  /* 0x000000ffff080224 */ /* 0x000fc800078e0a08 */
[----:B------:R-:W-:Y:S02]  /*0180*/  @P0 IMAD R3, R2, R8, R5 ;  /* 0x0000000802030224 */ /* 0x000fe400078e0205 */
[----:B------:R-:W-:Y:S02]  /*0190*/  IMAD.MOV.U32 R5, RZ, RZ, 0x0 ;  /* 0x00000000ff057424 */ /* 0x000fe400078e00ff */
[----:B------:R-:W-:Y:S01]  /*01a0*/  @P0 IMAD.MOV.U32 R5, RZ, RZ, RZ ;  /* 0x000000ffff050224 */ /* 0x000fe200078e00ff */
[----:B------:R-:W-:-:S04]  /*01b0*/  @P0 ISETP.GE.U32.AND P1, PT, R3, R2, PT ;  /* 0x000000020300020c */ /* 0x000fc80003f26070 */
[----:B------:R-:W-:-:S13]  /*01c0*/  @P0 PLOP3.LUT P2, PT, P1, PT, PT, 0x80, 0x8 ;  /* 0x000000000008081c */ /* 0x000fda0000f4f070 */
[----:B------:R-:W-:Y:S01]  /*01d0*/  @P2 IMAD.IADD R3, R3, 0x1, -R2 ;  /* 0x0000000103032824 */ /* 0x000fe200078e0a02 */
[----:B------:R-:W-:-:S04]  /*01e0*/  PLOP3.LUT P2, PT, PT, PT, PT, 0x8, 0x80 ;  /* 0x000000000080781c */ /* 0x000fc80003f4e170 */
[----:B------:R-:W-:-:S04]  /*01f0*/  @P0 ISETP.GE.U32.AND P1, PT, R3, R2, PT ;  /* 0x000000020300020c */ /* 0x000fc80003f26070 */
[----:B------:R-:W-:Y:S02]  /*0200*/  @P0 PLOP3.LUT P2, PT, P1, PT, PT, 0x80, 0x8 ;  /* 0x000000000008081c */ /* 0x000fe40000f4f070 */
[----:B------:R-:W-:-:S11]  /*0210*/  ISETP.NE.AND P1, PT, R24, 0x1, PT ;  /* 0x000000011800780c */ /* 0x000fd60003f25270 */
[----:B------:R-:W-:Y:S02]  /*0220*/  @P2 IADD3 R3, PT, PT, -R2, R3, RZ ;  /* 0x0000000302032210 */ /* 0x000fe40007ffe1ff */
[----:B------:R-:W-:-:S05]  /*0230*/  @!P3 LOP3.LUT R3, RZ, R2, RZ, 0x33, !PT ;  /* 0x00000002ff03b212 */ /* 0x000fca00078e33ff */
[----:B------:R-:W-:Y:S01]  /*0240*/  @P0 IMAD.MOV.U32 R4, RZ, RZ, R3 ;  /* 0x000000ffff040224 */ /* 0x000fe200078e0003 */
[----:B0-----:R-:W-:Y:S06]  /*0250*/  @!P1 BRA `(.L_x_1) ;  /* 0x0000000000789947 */ /* 0x001fec0003800000 */
[----:B------:R-:W0:Y:S02]  /*0260*/  LDC.64 R6, c[0x0][0x388] ;  /* 0x0000e200ff067b82 */ /* 0x000e240000000a00 */
[----:B0-----:R-:W2:Y:S02]  /*0270*/  LDG.E R7, desc[UR36][R6.64+0x4] ;  /* 0x0000042406077981 */ /* 0x001ea4000c1e1900 */
[-C--:B--2---:R-:W-:Y:S02]  /*0280*/  IMAD R3, R5, R7.reuse, RZ ;  /* 0x0000000705037224 */ /* 0x084fe400078e02ff */
[----:B------:R-:W-:-:S04]  /*0290*/  IMAD.WIDE.U32 R4, R4, R7, RZ ;  /* 0x0000000704047225 */ /* 0x000fc800078e00ff */
[----:B------:R-:W-:-:S05]  /*02a0*/  IMAD.IADD R3, R5, 0x1, R3 ;  /* 0x0000000105037824 */ /* 0x000fca00078e0203 */
[----:B------:R-:W-:-:S13]  /*02b0*/  ISETP.NE.U32.AND P0, PT, R3, RZ, PT ;  /* 0x000000ff0300720c */ /* 0x000fda0003f05070 */
[----:B------:R-:W-:Y:S05]  /*02c0*/  @P0 BRA `(.L_x_2) ;  /* 0x00000000004c0947 */ /* 0x000fea0003800000 */
[----:B------:R-:W0:Y:S01]  /*02d0*/  I2F.U32.RP R5, R2 ;  /* 0x0000000200057306 */ /* 0x000e220000209000 */
[----:B------:R-:W-:Y:S01]  /*02e0*/  IMAD.MOV R3, RZ, RZ, -R2 ;  /* 0x000000ffff037224 */ /* 0x000fe200078e0a02 */
[----:B------:R-:W-:-:S06]  /*02f0*/  ISETP.NE.U32.AND P1, PT, R2, RZ, PT ;  /* 0x000000ff0200720c */ /* 0x000fcc0003f25070 */
[----:B0-----:R-:W0:Y:S02]  /*0300*/  MUFU.RCP R5, R5 ;  /* 0x0000000500057308 */ /* 0x001e240000001000 */
[----:B0-----:R-:W-:Y:S01]  /*0310*/  IADD3 R6, PT, PT, R5, 0xffffffe, RZ ;  /* 0x0ffffffe05067810 */ /* 0x001fe20007ffe0ff */
[----:B------:R-:W-:-:S05]  /*0320*/  HFMA2 R5, -RZ, RZ, 0, 0 ;  /* 0x00000000ff057431 */ /* 0x000fca00000001ff */
[----:B------:R0:W1:Y:S02]  /*0330*/  F2I.FTZ.U32.TRUNC.NTZ R7, R6 ;  /* 0x0000000600077305 */ /* 0x000064000021f000 */
[----:B0-----:R-:W-:Y:S02]  /*0340*/  IMAD.MOV.U32 R6, RZ, RZ, RZ ;  /* 0x000000ffff067224 */ /* 0x001fe400078e00ff */
[----:B-1----:R-:W-:-:S04]  /*0350*/  IMAD R3, R3, R7, RZ ;  /* 0x0000000703037224 */ /* 0x002fc800078e02ff */
[----:B------:R-:W-:-:S06]  /*0360*/  IMAD.HI.U32 R3, R7, R3, R6 ;  /* 0x0000000307037227 */ /* 0x000fcc00078e0006 */
[----:B------:R-:W-:-:S04]  /*0370*/  IMAD.HI.U32 R0, R3, R4, RZ ;  /* 0x0000000403007227 */ /* 0x000fc800078e00ff */
[----:B------:R-:W-:-:S04]  /*0380*/  IMAD.MOV R3, RZ, RZ, -R0 ;  /* 0x000000ffff037224 */ /* 0x000fc800078e0a00 */
[----:B------:R-:W-:-:S05]  /*0390*/  IMAD R4, R2, R3, R4 ;  /* 0x0000000302047224 */ /* 0x000fca00078e0204 */
[----:B------:R-:W-:-:S13]  /*03a0*/  ISETP.GE.U32.AND P0, PT, R4, R2, PT ;  /* 0x000000020400720c */ /* 0x000fda0003f06070 */
[----:B------:R-:W-:-:S05]  /*03b0*/  @P0 IMAD.IADD R4, R4, 0x1, -R2 ;  /* 0x0000000104040824 */ /* 0x000fca00078e0a02 */
[----:B------:R-:W-:-:S13]  /*03c0*/  ISETP.GE.U32.AND P0, PT, R4, R2, PT ;  /* 0x000000020400720c */ /* 0x000fda0003f06070 */
[----:B------:R-:W-:Y:S01]  /*03d0*/  @P0 IMAD.IADD R4, R4, 0x1, -R2 ;  /* 0x0000000104040824 */ /* 0x000fe200078e0a02 */
[----:B------:R-:W-:Y:S01]  /*03e0*/  @!P1 LOP3.LUT R4, RZ, R2, RZ, 0x33, !PT ;  /* 0x00000002ff049212 */ /* 0x000fe200078e33ff */
[----:B------:R-:W-:Y:S06]  /*03f0*/  BRA `(.L_x_1) ;  /* 0x0000000000107947 */ /* 0x000fec0003800000 */
.L_x_2:
[----:B------:R-:W-:-:S07]  /*0400*/  MOV R0, 0x420 ;  /* 0x0000042000007802 */ /* 0x000fce0000000f00 */
[----:B------:R-:W-:Y:S05]  /*0410*/  CALL.REL.NOINC `($__internal_1_$__cuda_sm20_rem_u64) ;  /* 0x0000002800307944 */ /* 0x000fea0003c00000 */
[----:B------:R-:W-:Y:S02]  /*0420*/  IMAD.MOV.U32 R4, RZ, RZ, R3 ;  /* 0x000000ffff047224 */ /* 0x000fe400078e0003 */
[----:B------:R-:W-:-:S07]  /*0430*/  IMAD.MOV.U32 R5, RZ, RZ, R6 ;  /* 0x000000ffff057224 */ /* 0x000fce00078e0006 */
.L_x_1:
[----:B------:R-:W-:Y:S05]  /*0440*/  BSYNC.RECONVERGENT B0 ;  /* 0x0000000000007941 */ /* 0x000fea0003800200 */
.L_x_0:
[----:B------:R-:W-:Y:S01]  /*0450*/  ISETP.NE.AND P0, PT, R24, 0x2, PT ;  /* 0x000000021800780c */ /* 0x000fe20003f05270 */
[----:B------:R-:W-:-:S12]  /*0460*/  BSSY.RECONVERGENT B0, `(.L_x_3) ;  /* 0x0000020000007945 */ /* 0x000fd80003800200 */
[----:B------:R-:W-:Y:S05]  /*0470*/  @!P0 BRA `(.L_x_4) ;  /* 0x0000000000788947 */ /* 0x000fea0003800000 */
        /* <DEDUP_REMOVED lines=11> */
[----:B0-----:R-:W-:Y:S02]  /*0530*/  VIADD R6, R5, 0xffffffe ;  /* 0x0ffffffe05067836 */ /* 0x001fe40000000000 */
[----:B------:R-:W-:-:S04]  /*0540*/  IMAD.MOV.U32 R5, RZ, RZ, RZ ;  /* 0x000000ffff057224 */ /* 0x000fc800078e00ff */
[----:B------:R0:W1:Y:S02]  /*0550*/  F2I.FTZ.U32.TRUNC.NTZ R7, R6 ;  /* 0x0000000600077305 */ /* 0x000064000021f000 */
[----:B0-----:R-:W-:Y:S02]  /*0560*/  HFMA2 R6, -RZ, RZ, 0, 0 ;  /* 0x00000000ff067431 */ /* 0x001fe400000001ff */
        /* <DEDUP_REMOVED lines=11> */
.L_x_5:
[----:B------:R-:W-:-:S07]  /*0620*/  MOV R0, 0x640 ;  /* 0x0000064000007802 */ /* 0x000fce0000000f00 */
[----:B------:R-:W-:Y:S05]  /*0630*/  CALL.REL.NOINC `($__internal_1_$__cuda_sm20_rem_u64) ;  /* 0x0000002400a87944 */ /* 0x000fea0003c00000 */
[----:B------:R-:W-:Y:S01]  /*0640*/  IMAD.MOV.U32 R4, RZ, RZ, R3 ;  /* 0x000000ffff047224 */ /* 0x000fe200078e0003 */
[----:B------:R-:W-:-:S07]  /*0650*/  MOV R5, R6 ;  /* 0x0000000600057202 */ /* 0x000fce0000000f00 */
.L_x_4:
[----:B------:R-:W-:Y:S05]  /*0660*/  BSYNC.RECONVERGENT B0 ;  /* 0x0000000000007941 */ /* 0x000fea0003800200 */
.L_x_3:
        /* <DEDUP_REMOVED lines=24> */
[----:B------:R-:W-:-:S04]  /*07f0*/  @P0 IADD3 R4, PT, PT, -R2, R4, RZ ;  /* 0x0000000402040210 */ /* 0x000fc80007ffe1ff */
[----:B------:R-:W-:-:S13]  /*0800*/  ISETP.GE.U32.AND P0, PT, R4, R2, PT ;  /* 0x000000020400720c */ /* 0x000fda0003f06070 */
[----:B------:R-:W-:Y:S01]  /*0810*/  @P0 IMAD.IADD R4, R4, 0x1, -R2 ;  /* 0x0000000104040824 */ /* 0x000fe200078e0a02 */
[----:B------:R-:W-:Y:S01]  /*0820*/  @!P1 LOP3.LUT R4, RZ, R2, RZ, 0x33, !PT ;  /* 0x00000002ff049212 */ /* 0x000fe200078e33ff */
[----:B------:R-:W-:Y:S06]  /*0830*/  BRA `(.L_x_7) ;  /* 0x0000000000107947 */ /* 0x000fec0003800000 */
.L_x_8:
[----:B------:R-:W-:-:S07]  /*0840*/  MOV R0, 0x860 ;  /* 0x0000086000007802 */ /* 0x000fce0000000f00 */
[----:B------:R-:W-:Y:S05]  /*0850*/  CALL.REL.NOINC `($__internal_1_$__cuda_sm20_rem_u64) ;  /* 0x0000002400207944 */ /* 0x000fea0003c00000 */
[----:B------:R-:W-:Y:S02]  /*0860*/  IMAD.MOV.U32 R4, RZ, RZ, R3 ;  /* 0x000000ffff047224 */ /* 0x000fe400078e0003 */
[----:B------:R-:W-:-:S07]  /*0870*/  IMAD.MOV.U32 R5, RZ, RZ, R6 ;  /* 0x000000ffff057224 */ /* 0x000fce00078e0006 */
.L_x_7:
[----:B------:R-:W-:Y:S05]  /*0880*/  BSYNC.RECONVERGENT B0 ;  /* 0x0000000000007941 */ /* 0x000fea0003800200 */
.L_x_6:
        /* <DEDUP_REMOVED lines=29> */
.L_x_11:
[----:B------:R-:W-:-:S07]  /*0a60*/  MOV R0, 0xa80 ;  /* 0x00000a8000007802 */ /* 0x000fce0000000f00 */
[----:B------:R-:W-:Y:S05]  /*0a70*/  CALL.REL.NOINC `($__internal_1_$__cuda_sm20_rem_u64) ;  /* 0x0000002000987944 */ /* 0x000fea0003c00000 */
[----:B------:R-:W-:Y:S02]  /*0a80*/  IMAD.MOV.U32 R4, RZ, RZ, R3 ;  /* 0x000000ffff047224 */ /* 0x000fe400078e0003 */
[----:B------:R-:W-:-:S07]  /*0a90*/  IMAD.MOV.U32 R5, RZ, RZ, R6 ;  /* 0x000000ffff057224 */ /* 0x000fce00078e0006 */
.L_x_10:
[----:B------:R-:W-:Y:S05]  /*0aa0*/  BSYNC.RECONVERGENT B0 ;  /* 0x0000000000007941 */ /* 0x000fea0003800200 */
.L_x_9:
        /* <DEDUP_REMOVED lines=29> */
.L_x_14:
[----:B------:R-:W-:-:S07]  /*0c80*/  MOV R0, 0xca0 ;  /* 0x00000ca000007802 */ /* 0x000fce0000000f00 */
[----:B------:R-:W-:Y:S05]  /*0c90*/  CALL.REL.NOINC `($__internal_1_$__cuda_sm20_rem_u64) ;  /* 0x0000002000107944 */ /* 0x000fea0003c00000 */
[----:B------:R-:W-:Y:S01]  /*0ca0*/  IMAD.MOV.U32 R4, RZ, RZ, R3 ;  /* 0x000000ffff047224 */ /* 0x000fe200078e0003 */
[----:B------:R-:W-:-:S07]  /*0cb0*/  MOV R5, R6 ;  /* 0x0000000600057202 */ /* 0x000fce0000000f00 */
.L_x_13:
[----:B------:R-:W-:Y:S05]  /*0cc0*/  BSYNC.RECONVERGENT B0 ;  /* 0x0000000000007941 */ /* 0x000fea0003800200 */
.L_x_12:
        /* <DEDUP_REMOVED lines=29> */
.L_x_17:
[----:B------:R-:W-:-:S07]  /*0ea0*/  MOV R0, 0xec0 ;  /* 0x00000ec000007802 */ /* 0x000fce0000000f00 */
[----:B------:R-:W-:Y:S05]  /*0eb0*/  CALL.REL.NOINC `($__internal_1_$__cuda_sm20_rem_u64) ;  /* 0x0000001c00887944 */ /* 0x000fea0003c00000 */
[----:B------:R-:W-:Y:S02]  /*0ec0*/  IMAD.MOV.U32 R4, RZ, RZ, R3 ;  /* 0x000000ffff047224 */ /* 0x000fe400078e0003 */
[----:B------:R-:W-:-:S07]  /*0ed0*/  IMAD.MOV.U32 R5, RZ, RZ, R6 ;  /* 0x000000ffff057224 */ /* 0x000fce00078e0006 */
.L_x_16:
[----:B------:R-:W-:Y:S05]  /*0ee0*/  BSYNC.RECONVERGENT B0 ;  /* 0x0000000000007941 */ /* 0x000fea0003800200 */
.L_x_15:
        /* <DEDUP_REMOVED lines=15> */
[----:B------:R-:W-:-:S05]  /*0fe0*/  IMAD.MOV.U32 R5, RZ, RZ, RZ ;  /* 0x000000ffff057224 */ /* 0x000fca00078e00ff */
        /* <DEDUP_REMOVED lines=10> */
[----:B------:R-:W-:Y:S02]  /*1090*/  @P0 IADD3 R4, PT, PT, -R2, R4, RZ ;  /* 0x0000000402040210 */ /* 0x000fe40007ffe1ff */
[----:B------:R-:W-:Y:S01]  /*10a0*/  @!P1 LOP3.LUT R4, RZ, R2, RZ, 0x33, !PT ;  /* 0x00000002ff049212 */ /* 0x000fe200078e33ff */
[----:B------:R-:W-:Y:S06]  /*10b0*/  BRA `(.L_x_19) ;  /* 0x0000000000107947 */ /* 0x000fec0003800000 */
.L_x_20:
[----:B------:R-:W-:-:S07]  /*10c0*/  MOV R0, 0x10e0 ;  /* 0x000010e000007802 */ /* 0x000fce0000000f00 */
[----:B------:R-:W-:Y:S05]  /*10d0*/  CALL.REL.NOINC `($__internal_1_$__cuda_sm20_rem_u64) ;  /* 0x0000001c00007944 */ /* 0x000fea0003c00000 */
[----:B------:R-:W-:Y:S02]  /*10e0*/  IMAD.MOV.U32 R4, RZ, RZ, R3 ;  /* 0x000000ffff047224 */ /* 0x000fe400078e0003 */
[----:B------:R-:W-:-:S07]  /*10f0*/  IMAD.MOV.U32 R5, RZ, RZ, R6 ;  /* 0x000000ffff057224 */ /* 0x000fce00078e0006 */
.L_x_19:
[----:B------:R-:W-:Y:S05]  /*1100*/  BSYNC.RECONVERGENT B0 ;  /* 0x0000000000007941 */ /* 0x000fea0003800200 */
.L_x_18:
[----:B------:R-:W-:Y:S01]  /*1110*/  IABS R3, R4 ;  /* 0x0000000400037213 */ /* 0x000fe20000000000 */
[----:B------:R-:W-:Y:S01]  /*1120*/  BSSY.RECONVERGENT B0, `(.L_x_21) ;  /* 0x0000045000007945 */ /* 0x000fe20003800200 */
[----:B------:R-:W-:Y:S01]  /*1130*/  IABS R9, R2 ;  /* 0x0000000200097213 */ /* 0x000fe20000000000 */
[----:B------:R-:W-:Y:S01]  /*1140*/  IMAD.MOV.U32 R16, RZ, RZ, 0x1 ;  /* 0x00000001ff107424 */ /* 0x000fe200078e00ff */
[----:B------:R-:W0:Y:S01]  /*1150*/  I2F.U32.RP R0, R3 ;  /* 0x0000000300007306 */ /* 0x000e220000209000 */
[----:B------:R-:W-:-:S07]  /*1160*/  IABS R10, R4 ;  /* 0x00000004000a7213 */ /* 0x000fce0000000000 */
[----:B0-----:R-:W0:Y:S02]  /*1170*/  MUFU.RCP R0, R0 ;  /* 0x0000000000007308 */ /* 0x001e240000001000 */
[----:B0-----:R-:W-:Y:S02]  /*1180*/  VIADD R6, R0, 0xffffffe ;  /* 0x0ffffffe00067836 */ /* 0x001fe40000000000 */
[----:B------:R-:W-:-:S04]  /*1190*/  IMAD.MOV R0, RZ, RZ, -R10 ;  /* 0x000000ffff007224 */ /* 0x000fc800078e0a0a */
[----:B------:R0:W1:Y:S02]  /*11a0*/  F2I.FTZ.U32.TRUNC.NTZ R7, R6 ;  /* 0x0000000600077305 */ /* 0x000064000021f000 */
[----:B0-----:R-:W-:Y:S01]  /*11b0*/  IMAD.MOV.U32 R6, RZ, RZ, RZ ;  /* 0x000000ffff067224 */ /* 0x001fe200078e00ff */
[----:B-1----:R-:W-:-:S05]  /*11c0*/  IADD3 R8, PT, PT, RZ, -R7, RZ ;  /* 0x80000007ff087210 */ /* 0x002fca0007ffe0ff */
[----:B------:R-:W-:Y:S02]  /*11d0*/  IMAD R5, R8, R3, RZ ;  /* 0x0000000308057224 */ /* 0x000fe400078e02ff */
[----:B------:R-:W-:Y:S02]  /*11e0*/  IMAD.MOV.U32 R8, RZ, RZ, R9 ;  /* 0x000000ffff087224 */ /* 0x000fe400078e0009 */
[----:B------:R-:W-:-:S06]  /*11f0*/  IMAD.HI.U32 R7, R7, R5, R6 ;  /* 0x0000000507077227 */ /* 0x000fcc00078e0006 */
[----:B------:R-:W-:-:S04]  /*1200*/  IMAD.HI.U32 R7, R7, R8, RZ ;  /* 0x0000000807077227 */ /* 0x000fc800078e00ff */
[----:B------:R-:W-:-:S05]  /*1210*/  IMAD R0, R7, R0, R8 ;  /* 0x0000000007007224 */ /* 0x000fca00078e0208 */
[----:B------:R-:W-:-:S13]  /*1220*/  ISETP.GT.U32.AND P1, PT, R3, R0, PT ;  /* 0x000000000300720c */ /* 0x000fda0003f24070 */
[----:B------:R-:W-:Y:S01]  /*1230*/  @!P1 IMAD.IADD R0, R0, 0x1, -R3 ;  /* 0x0000000100009824 */ /* 0x000fe200078e0a03 */
[----:B------:R-:W-:Y:S02]  /*1240*/  @!P1 IADD3 R7, PT, PT, R7, 0x1, RZ ;  /* 0x0000000107079810 */ /* 0x000fe40007ffe0ff */
[----:B------:R-:W-:Y:S02]  /*1250*/  ISETP.NE.AND P1, PT, R4, RZ, PT ;  /* 0x000000ff0400720c */ /* 0x000fe40003f25270 */
[----:B------:R-:W-:Y:S02]  /*1260*/  ISETP.GE.U32.AND P0, PT, R0, R3, PT ;  /* 0x000000030000720c */ /* 0x000fe40003f06070 */
[----:B------:R-:W-:-:S04]  /*1270*/  LOP3.LUT R0, R2, R4, RZ, 0x3c, !PT ;  /* 0x0000000402007212 */ /* 0x000fc800078e3cff */
[----:B------:R-:W-:-:S07]  /*1280*/  ISETP.GE.AND P2, PT, R0, RZ, PT ;  /* 0x000000ff0000720c */ /* 0x000fce0003f46270 */
[----:B------:R-:W-:-:S06]  /*1290*/  @P0 VIADD R7, R7, 0x1 ;  /* 0x0000000107070836 */ /* 0x000fcc0000000000 */
[----:B------:R-:W-:Y:S01]  /*12a0*/  @!P2 IMAD.MOV R7, RZ, RZ, -R7 ;  /* 0x000000ffff07a224 */ /* 0x000fe200078e0a07 */
[----:B------:R-:W-:-:S05]  /*12b0*/  @!P1 LOP3.LUT R7, RZ, R4, RZ, 0x33, !PT ;  /* 0x00000004ff079212 */ /* 0x000fca00078e33ff */
[----:B------:R-:W-:-:S04]  /*12c0*/  IMAD.MOV R3, RZ, RZ, -R7 ;  /* 0x000000ffff037224 */ /* 0x000fc800078e0a07 */
[----:B------:R-:W-:-:S05]  /*12d0*/  IMAD R0, R4, R3, R2 ;  /* 0x0000000304007224 */ /* 0x000fca00078e0202 */
[----:B------:R-:W-:-:S13]  /*12e0*/  ISETP.NE.AND P0, PT, R0, RZ, PT ;  /* 0x000000ff0000720c */ /* 0x000fda0003f05270 */
[----:B------:R-:W-:Y:S05]  /*12f0*/  @!P0 BRA `(.L_x_22) ;  /* 0x00000000009c8947 */ /* 0x000fea0003800000 */
[----:B------:R-:W-:Y:S01]  /*1300*/  MOV R9, R4 ;  /* 0x0000000400097202 */ /* 0x000fe20000000f00 */
[----:B------:R-:W-:Y:S02]  /*1310*/  IMAD.MOV.U32 R3, RZ, RZ, RZ ;  /* 0x000000ffff037224 */ /* 0x000fe400078e00ff */
[----:B------:R-:W-:-:S07]  /*1320*/  IMAD.MOV.U32 R16, RZ, RZ, 0x1 ;  /* 0x00000001ff107424 */ /* 0x000fce00078e00ff */
.L_x_23:
[-C--:B------:R-:W-:Y:S02]  /*1330*/  IABS R11, R0.reuse ;  /* 0x00000000000b7213 */ /* 0x080fe40000000000 */
[----:B------:R-:W-:Y:S02]  /*1340*/  IABS R10, R9 ;  /* 0x00000009000a7213 */ /* 0x000fe40000000000 */
[----:B------:R-:W0:Y:S01]  /*1350*/  I2F.RP R6, R11 ;  /* 0x0000000b00067306 */ /* 0x000e220000209400 */
[----:B------:R-:W-:-:S07]  /*1360*/  IABS R12, R0 ;  /* 0x00000000000c7213 */ /* 0x000fce0000000000 */
[----:B0-----:R-:W0:Y:S02]  /*1370*/  MUFU.RCP R6, R6 ;  /* 0x0000000600067308 */ /* 0x001e240000001000 */
[----:B0-----:R-:W-:Y:S02]  /*1380*/  VIADD R4, R6, 0xffffffe ;  /* 0x0ffffffe06047836 */ /* 0x001fe40000000000 */
[----:B------:R-:W-:-:S04]  /*1390*/  IMAD.MOV R6, RZ, RZ, -R12 ;  /* 0x000000ffff067224 */ /* 0x000fc800078e0a0c */
[----:B------:R0:W1:Y:S02]  /*13a0*/  F2I.FTZ.U32.TRUNC.NTZ R5, R4 ;  /* 0x0000000400057305 */ /* 0x000064000021f000 */
[----:B0-----:R-:W-:Y:S02]  /*13b0*/  IMAD.MOV.U32 R4, RZ, RZ, RZ ;  /* 0x000000ffff047224 */ /* 0x001fe400078e00ff */
[----:B-1----:R-:W-:-:S04]  /*13c0*/  IMAD.MOV R8, RZ, RZ, -R5 ;  /* 0x000000ffff087224 */ /* 0x002fc800078e0a05 */
[----:B------:R-:W-:Y:S01]  /*13d0*/  IMAD R13, R8, R11, RZ ;  /* 0x0000000b080d7224 */ /* 0x000fe200078e02ff */
[----:B------:R-:W-:-:S03]  /*13e0*/  MOV R8, R10 ;  /* 0x0000000a00087202 */ /* 0x000fc60000000f00 */
[----:B------:R-:W-:-:S06]  /*13f0*/  IMAD.HI.U32 R5, R5, R13, R4 ;  /* 0x0000000d05057227 */ /* 0x000fcc00078e0004 */
[----:B------:R-:W-:-:S04]  /*1400*/  IMAD.HI.U32 R5, R5, R8, RZ ;  /* 0x0000000805057227 */ /* 0x000fc800078e00ff */
[----:B------:R-:W-:Y:S02]  /*1410*/  IMAD R4, R5, R6, R8 ;  /* 0x0000000605047224 */ /* 0x000fe400078e0208 */
[----:B------:R-:W-:Y:S01]  /*1420*/  IMAD.MOV R6, RZ, RZ, -R7 ;  /* 0x000000ffff067224 */ /* 0x000fe200078e0a07 */
[----:B------:R-:W-:Y:S02]  /*1430*/  MOV R7, R16 ;  /* 0x0000001000077202 */ /* 0x000fe40000000f00 */
[----:B------:R-:W-:Y:S01]  /*1440*/  ISETP.GT.U32.AND P1, PT, R11, R4, PT ;  /* 0x000000040b00720c */ /* 0x000fe20003f24070 */
[----:B------:R-:W-:Y:S02]  /*1450*/  IMAD R16, R16, R6, R3 ;  /* 0x0000000610107224 */ /* 0x000fe400078e0203 */
[----:B------:R-:W-:-:S10]  /*1460*/  IMAD.MOV.U32 R3, RZ, RZ, R7 ;  /* 0x000000ffff037224 */ /* 0x000fd400078e0007 */
[----:B------:R-:W-:Y:S02]  /*1470*/  @!P1 IMAD.IADD R4, R4, 0x1, -R11 ;  /* 0x0000000104049824 */ /* 0x000fe400078e0a0b */
[----:B------:R-:W-:Y:S01]  /*1480*/  @!P1 VIADD R5, R5, 0x1 ;  /* 0x0000000105059836 */ /* 0x000fe20000000000 */
[----:B------:R-:W-:Y:S02]  /*1490*/  ISETP.NE.AND P1, PT, R0, RZ, PT ;  /* 0x000000ff0000720c */ /* 0x000fe40003f25270 */
[----:B------:R-:W-:Y:S02]  /*14a0*/  ISETP.GE.U32.AND P0, PT, R4, R11, PT ;  /* 0x0000000b0400720c */ /* 0x000fe40003f06070 */
[----:B------:R-:W-:-:S04]  /*14b0*/  LOP3.LUT R4, R9, R0, RZ, 0x3c, !PT ;  /* 0x0000000009047212 */ /* 0x000fc800078e3cff */
[----:B------:R-:W-:Y:S01]  /*14c0*/  ISETP.GE.AND P2, PT, R4, RZ, PT ;  /* 0x000000ff0400720c */ /* 0x000fe20003f46270 */
[----:B------:R-:W-:-:S06]  /*14d0*/  IMAD.MOV.U32 R4, RZ, RZ, R0 ;  /* 0x000000ffff047224 */ /* 0x000fcc00078e0000 */
[----:B------:R-:W-:-:S06]  /*14e0*/  @P0 IADD3 R5, PT, PT, R5, 0x1, RZ ;  /* 0x0000000105050810 */ /* 0x000fcc0007ffe0ff */
[----:B------:R-:W-:Y:S01]  /*14f0*/  @!P2 IMAD.MOV R5, RZ, RZ, -R5 ;  /* 0x000000ffff05a224 */ /* 0x000fe200078e0a05 */
[----:B------:R-:W-:-:S05]  /*1500*/  @!P1 LOP3.LUT R5, RZ, R0, RZ, 0x33, !PT ;  /* 0x00000000ff059212 */ /* 0x000fca00078e33ff */
[--C-:B------:R-:W-:Y:S02]  /*1510*/  IMAD.MOV R0, RZ, RZ, -R5.reuse ;  /* 0x000000ffff007224 */ /* 0x100fe400078e0a05 */
[----:B------:R-:W-:Y:S02]  /*1520*/  IMAD.MOV.U32 R7, RZ, RZ, R5 ;  /* 0x000000ffff077224 */ /* 0x000fe400078e0005 */
[----:B------:R-:W-:Y:S02]  /*1530*/  IMAD R0, R4, R0, R9 ;  /* 0x0000000004007224 */ /* 0x000fe400078e0209 */
[----:B------:R-:W-:-:S03]  /*1540*/  IMAD.MOV.U32 R9, RZ, RZ, R4 ;  /* 0x000000ffff097224 */ /* 0x000fc600078e0004 */
[----:B------:R-:W-:-:S13]  /*1550*/  ISETP.NE.AND P0, PT, R0, RZ, PT ;  /* 0x000000ff0000720c */ /* 0x000fda0003f05270 */
[----:B------:R-:W-:Y:S05]  /*1560*/  @P0 BRA `(.L_x_23) ;  /* 0xfffffffc00700947 */ /* 0x000fea000383ffff */
.L_x_22:
[----:B------:R-:W-:Y:S05]  /*1570*/  BSYNC.RECONVERGENT B0 ;  /* 0x0000000000007941 */ /* 0x000fea0003800200 */
.L_x_21:
[----:B------:R-:W-:Y:S01]  /*1580*/  ISETP.NE.AND P0, PT, R4, 0x1, PT ;  /* 0x000000010400780c */ /* 0x000fe20003f05270 */
[----:B------:R-:W-:-:S12]  /*1590*/  BSSY.RECONVERGENT B6, `(.L_x_24) ;  /* 0x0000012000067945 */ /* 0x000fd80003800200 */
[----:B------:R-:W-:Y:S05]  /*15a0*/  @!P0 BRA `(.L_x_25) ;  /* 0x0000000000408947 */ /* 0x000fea0003800000 */
[----:B------:R-:W-:Y:S01]  /*15b0*/  MOV R0, 0x8 ;  /* 0x0000000800007802 */ /* 0x000fe20000000f00 */
[----:B------:R-:W0:Y:S01]  /*15c0*/  LDCU.64 UR4, c[0x4][0x18] ;  /* 0x01000300ff0477ac */ /* 0x000e220008000a00 */
[----:B------:R-:W-:Y:S02]  /*15d0*/  HFMA2 R8, -RZ, RZ, 0, 8.761882781982421875e-06 ;  /* 0x00000093ff087431 */ /* 0x000fe400000001ff */
[----:B------:R-:W-:Y:S01]  /*15e0*/  IMAD.MOV.U32 R12, RZ, RZ, 0x1 ;  /* 0x00000001ff0c7424 */ /* 0x000fe200078e00ff */
[----:B------:R1:W2:Y:S01]  /*15f0*/  LDC.64 R14, c[0x4][R0] ;  /* 0x01000000000e7b82 */ /* 0x0002a20000000a00 */
[----:B------:R-:W3:Y:S01]  /*1600*/  LDCU.64 UR6, c[0x4][0x20] ;  /* 0x01000400ff0677ac */ /* 0x000ee20008000a00 */
[----:B------:R-:W-:Y:S01]  /*1610*/  IMAD.MOV.U32 R13, RZ, RZ, RZ ;  /* 0x000000ffff0d7224 */ /* 0x000fe200078e00ff */
[----:B------:R-:W4:Y:S01]  /*1620*/  LDCU.64 UR8, c[0x4][0x10] ;  /* 0x01000200ff0877ac */ /* 0x000f220008000a00 */
[----:B0-----:R-:W-:Y:S01]  /*1630*/  IMAD.U32 R4, RZ, RZ, UR4 ;  /* 0x00000004ff047e24 */ /* 0x001fe2000f8e00ff */
[----:B------:R-:W-:Y:S01]  /*1640*/  MOV R5, UR5 ;  /* 0x0000000500057c02 */ /* 0x000fe20008000f00 */
[----:B---3--:R-:W-:-:S02]  /*1650*/  IMAD.U32 R6, RZ, RZ, UR6 ;  /* 0x00000006ff067e24 */ /* 0x008fc4000f8e00ff */
[----:B------:R-:W-:Y:S02]  /*1660*/  IMAD.U32 R7, RZ, RZ, UR7 ;  /* 0x00000007ff077e24 */ /* 0x000fe4000f8e00ff */
[----:B----4-:R-:W-:Y:S02]  /*1670*/  IMAD.U32 R10, RZ, RZ, UR8 ;  /* 0x00000008ff0a7e24 */ /* 0x010fe4000f8e00ff */
[----:B-1----:R-:W-:-:S07]  /*1680*/  IMAD.U32 R11, RZ, RZ, UR9 ;  /* 0x00000009ff0b7e24 */ /* 0x002fce000f8e00ff */
[----:B------:R-:W-:-:S07]  /*1690*/  LEPC R20, `(.L_x_25) ;  /* 0x000000001014794e */ /* 0x000fce0000000000 */
[----:B--2---:R-:W-:Y:S05]  /*16a0*/  CALL.ABS.NOINC R14 ;  /* 0x000000000e007343 */ /* 0x004fea0003c00000 */
.L_x_25:
[----:B------:R-:W-:Y:S05]  /*16b0*/  BSYNC.RECONVERGENT B6 ;  /* 0x0000000000067941 */ /* 0x000fea0003800200 */
.L_x_24:
[----:B------:R-:W0:Y:S01]  /*16c0*/  LDCU UR4, c[0x0][0x398] ;  /* 0x00007300ff0477ac */ /* 0x000e220008000800 */
[----:B------:R-:W-:Y:S01]  /*16d0*/  PLOP3.LUT P0, PT, PT, PT, PT, 0x8, 0x80 ;  /* 0x000000000080781c */ /* 0x000fe20003f0e170 */
[----:B------:R-:W-:-:S03]  /*16e0*/  IMAD.MOV.U32 R31, RZ, RZ, RZ ;  /* 0x000000ffff1f7224 */ /* 0x000fc600078e00ff */
[----:B------:R-:W-:Y:S01]  /*16f0*/  P2R R34, PR, RZ, 0x1 ;  /* 0x00000001ff227803 */ /* 0x000fe20000000000 */
[----:B0-----:R-:W-:-:S09]  /*1700*/  UISETP.GE.AND UP0, UPT, UR4, 0x1, UPT ;  /* 0x000000010400788c */ /* 0x001fd2000bf06270 */
[----:B------:R-:W-:Y:S05]  /*1710*/  BRA.U !UP0, `(.L_x_26) ;  /* 0x0000000d08687547 */ /* 0x000fea000b800000 */
[----:B------:R-:W0:Y:S01]  /*1720*/  LDC.64 R22, c[0x0][0x390] ;  /* 0x0000e400ff167b82 */ /* 0x000e220000000a00 */
[----:B------:R-:W-:Y:S01]  /*1730*/  IABS R8, R2 ;  /* 0x0000000200087213 */ /* 0x000fe20000000000 */
[----:B------:R-:W1:Y:S01]  /*1740*/  LDCU.U8 UR4, c[0x0][0x39c] ;  /* 0x00007380ff0477ac */ /* 0x000e620008000000 */
[----:B0-----:R-:W-:-:S05]  /*1750*/  IMAD.WIDE.U32 R22, R24, 0x4, R22 ;  /* 0x0000000418167825 */ /* 0x001fca00078e0016 */
[----:B------:R0:W5:Y:S01]  /*1760*/  LDG.E R35, desc[UR36][R22.64] ;  /* 0x0000002416237981 */ /* 0x000162000c1e1900 */
[----:B------:R-:W2:Y:S01]  /*1770*/  I2F.U32.RP R0, R8 ;  /* 0x0000000800007306 */ /* 0x000ea20000209000 */
[----:B------:R-:W-:Y:S01]  /*1780*/  IABS R6, R16 ;  /* 0x0000001000067213 */ /* 0x000fe20000000000 */
[----:B------:R-:W3:Y:S01]  /*1790*/  LDC R32, c[0x0][0x360] ;  /* 0x0000d800ff207b82 */ /* 0x000ee20000000800 */
[-C--:B------:R-:W-:Y:S01]  /*17a0*/  IABS R7, R2.reuse ;  /* 0x0000000200077213 */ /* 0x080fe20000000000 */
[----:B-1----:R-:W-:Y:S01]  /*17b0*/  UPRMT UR4, UR4, 0x8880, URZ ;  /* 0x0000888004047896 */ /* 0x002fe200080000ff */
[----:B------:R-:W-:Y:S01]  /*17c0*/  ISETP.GE.AND P1, PT, R16, RZ, PT ;  /* 0x000000ff1000720c */ /* 0x000fe20003f26270 */
[----:B------:R-:W-:Y:S01]  /*17d0*/  BSSY B7, `(.L_x_26) ;  /* 0x00000ce000077945 */ /* 0x000fe20003800000 */
[----:B------:R-:W-:Y:S01]  /*17e0*/  LOP3.LUT R33, RZ, R2, RZ, 0x33, !PT ;  /* 0x00000002ff217212 */ /* 0x000fe200078e33ff */
[----:B------:R0:W1:Y:S01]  /*17f0*/  I2F.F64.U32 R18, R2 ;  /* 0x0000000200127312 */ /* 0x0000620000201800 */
[----:B------:R-:W-:Y:S01]  /*1800*/  SHF.R.U32.HI R30, RZ, 0x3, R24 ;  /* 0x00000003ff1e7819 */ /* 0x000fe20000011618 */
[----:B------:R-:W-:-:S06]  /*1810*/  IMAD.MOV.U32 R31, RZ, RZ, RZ ;  /* 0x000000ffff1f7224 */ /* 0x000fcc00078e00ff */
[----:B--2---:R-:W2:Y:S02]  /*1820*/  MUFU.RCP R0, R0 ;  /* 0x0000000000007308 */ /* 0x004ea40000001000 */
[----:B--2---:R-:W-:-:S06]  /*1830*/  VIADD R4, R0, 0xffffffe ;  /* 0x0ffffffe00047836 */ /* 0x004fcc0000000000 */
[----:B------:R2:W4:Y:S02]  /*1840*/  F2I.FTZ.U32.TRUNC.NTZ R5, R4 ;  /* 0x0000000400057305 */ /* 0x000524000021f000 */
[----:B--2---:R-:W-:Y:S01]  /*1850*/  IMAD.MOV.U32 R4, RZ, RZ, RZ ;  /* 0x000000ffff047224 */ /* 0x004fe200078e00ff */
[----:B----4-:R-:W-:-:S05]  /*1860*/  IADD3 R3, PT, PT, RZ, -R5, RZ ;  /* 0x80000005ff037210 */ /* 0x010fca0007ffe0ff */
[----:B------:R-:W-:-:S04]  /*1870*/  IMAD R3, R3, R8, RZ ;  /* 0x0000000803037224 */ /* 0x000fc800078e02ff */
[----:B------:R-:W-:-:S04]  /*1880*/  IMAD.HI.U32 R5, R5, R3, R4 ;  /* 0x0000000305057227 */ /* 0x000fc800078e0004 */
[----:B------:R-:W-:Y:S02]  /*1890*/  IMAD.MOV.U32 R3, RZ, RZ, R6 ;  /* 0x000000ffff037224 */ /* 0x000fe400078e0006 */
[----:B------:R-:W-:Y:S02]  /*18a0*/  IMAD.MOV R6, RZ, RZ, -R7 ;  /* 0x000000ffff067224 */ /* 0x000fe400078e0a07 */
[----:B------:R-:W-:Y:S01]  /*18b0*/  IMAD.HI.U32 R0, R5, R3, RZ ;  /* 0x0000000305007227 */ /* 0x000fe200078e00ff */
[----:B------:R-:W2:Y:S03]  /*18c0*/  S2R R7, SR_CgaCtaId ;  /* 0x0000000000077919 */ /* 0x000ea60000008800 */
[----:B------:R-:W-:-:S05]  /*18d0*/  IMAD R0, R0, R6, R3 ;  /* 0x0000000600007224 */ /* 0x000fca00078e0203 */
[----:B------:R-:W-:-:S13]  /*18e0*/  ISETP.GT.U32.AND P0, PT, R8, R0, PT ;  /* 0x000000000800720c */ /* 0x000fda0003f04070 */
[----:B------:R-:W-:-:S05]  /*18f0*/  @!P0 IMAD.IADD R0, R0, 0x1, -R8 ;  /* 0x0000000100008824 */ /* 0x000fca00078e0a08 */
[----:B------:R-:W-:-:S13]  /*1900*/  ISETP.GT.U32.AND P0, PT, R8, R0, PT ;  /* 0x000000000800720c */ /* 0x000fda0003f04070 */
[----:B------:R-:W-:Y:S02]  /*1910*/  @!P0 IADD3 R0, PT, PT, R0, -R8, RZ ;  /* 0x8000000800008210 */ /* 0x000fe40007ffe0ff */
[----:B------:R-:W-:-:S03]  /*1920*/  ISETP.NE.AND P0, PT, R2, RZ, PT ;  /* 0x000000ff0200720c */ /* 0x000fc60003f05270 */
[----:B------:R-:W-:-:S05]  /*1930*/  @!P1 IMAD.MOV R0, RZ, RZ, -R0 ;  /* 0x000000ffff009224 */ /* 0x000fca00078e0a00 */
[----:B------:R-:W-:-:S05]  /*1940*/  SEL R3, R33, R0, !P0 ;  /* 0x0000000021037207 */ /* 0x000fca0004000000 */
[----:B------:R-:W-:-:S05]  /*1950*/  IMAD.IADD R3, R2, 0x1, R3 ;  /* 0x0000000102037824 */ /* 0x000fca00078e0203 */
[----:B------:R-:W-:Y:S02]  /*1960*/  IABS R0, R3 ;  /* 0x0000000300007213 */ /* 0x000fe40000000000 */
[----:B------:R-:W-:-:S03]  /*1970*/  ISETP.GE.AND P2, PT, R3, RZ, PT ;  /* 0x000000ff0300720c */ /* 0x000fc60003f46270 */
[----:B------:R-:W-:-:S04]  /*1980*/  IMAD.HI.U32 R5, R5, R0, RZ ;  /* 0x0000000005057227 */ /* 0x000fc800078e00ff */
[----:B------:R-:W-:Y:S01]  /*1990*/  IMAD R5, R5, R6, R0 ;  /* 0x0000000605057224 */ /* 0x000fe200078e0200 */
[----:B------:R-:W-:-:S04]  /*19a0*/  MOV R0, 0x400 ;  /* 0x0000040000007802 */ /* 0x000fc80000000f00 */
[----:B------:R-:W-:Y:S01]  /*19b0*/  ISETP.GT.U32.AND P1, PT, R8, R5, PT ;  /* 0x000000050800720c */ /* 0x000fe20003f24070 */
[C---:B------:R-:W-:Y:S01]  /*19c0*/  VIADD R4, R0.reuse, 0x80 ;  /* 0x0000008000047836 */ /* 0x040fe20000000000 */
[----:B--2---:R-:W-:Y:S01]  /*19d0*/  LEA R3, R7, R0, 0x18 ;  /* 0x0000000007037211 */ /* 0x004fe200078ec0ff */
[----:B------:R-:W-:-:S03]  /*19e0*/  VIADD R0, R0, 0x1080 ;  /* 0x0000108000007836 */ /* 0x000fc60000000000 */
[----:B------:R-:W-:Y:S01]  /*19f0*/  LEA R27, R7, R4, 0x18 ;  /* 0x00000004071b7211 */ /* 0x000fe200078ec0ff */
[----:B------:R-:W-:-:S04]  /*1a00*/  IMAD R28, R24, 0x4, R3 ;  /* 0x00000004181c7824 */ /* 0x000fc800078e0203 */
[----:B------:R-:W-:Y:S02]  /*1a10*/  IMAD R27, R24, 0x4, R27 ;  /* 0x00000004181b7824 */ /* 0x000fe400078e021b */
[----:B------:R-:W-:-:S05]  /*1a20*/  @!P1 IMAD.IADD R5, R5, 0x1, -R8 ;  /* 0x0000000105059824 */ /* 0x000fca00078e0a08 */
[----:B------:R-:W-:-:S13]  /*1a30*/  ISETP.GT.U32.AND P1, PT, R8, R5, PT ;  /* 0x000000050800720c */ /* 0x000fda0003f24070 */
[----:B------:R-:W-:-:S05]  /*1a40*/  @!P1 IMAD.IADD R5, R5, 0x1, -R8 ;  /* 0x0000000105059824 */ /* 0x000fca00078e0a08 */
[----:B------:R-:W-:-:S04]  /*1a50*/  @!P2 IADD3 R5, PT, PT, -R5, RZ, RZ ;  /* 0x000000ff0505a210 */ /* 0x000fc80007ffe1ff */
[----:B------:R-:W-:Y:S02]  /*1a60*/  SEL R33, R33, R5, !P0 ;  /* 0x0000000521217207 */ /* 0x000fe40004000000 */
[----:B------:R-:W-:Y:S02]  /*1a70*/  ISETP.NE.AND P0, PT, RZ, UR4, PT ;  /* 0x00000004ff007c0c */ /* 0x000fe4000bf05270 */
[----:B------:R0:W2:Y:S01]  /*1a80*/  I2F.F64.U32 R16, R33 ;  /* 0x0000002100107312 */ /* 0x0000a20000201800 */
[----:B------:R-:W-:Y:S02]  /*1a90*/  LEA R5, R7, R0, 0x18 ;  /* 0x0000000007057211 */ /* 0x000fe400078ec0ff */
[C---:B------:R-:W-:Y:S01]  /*1aa0*/  LOP3.LUT R0, R30.reuse, 0x7c, RZ, 0xc0, !PT ;  /* 0x0000007c1e007812 */ /* 0x040fe200078ec0ff */
[----:B------:R-:W-:Y:S01]  /*1ab0*/  IMAD.IADD R30, R30, 0x1, R3 ;  /* 0x000000011e1e7824 */ /* 0x000fe200078e0203 */
[----:B------:R-:W-:Y:S01]  /*1ac0*/  ISETP.EQ.AND P0, PT, R24, RZ, P0 ;  /* 0x000000ff1800720c */ /* 0x000fe20000702270 */
[----:B------:R-:W-:Y:S01]  /*1ad0*/  IMAD.IADD R26, R5, 0x1, R24 ;  /* 0x00000001051a7824 */ /* 0x000fe200078e0218 */
[----:B------:R-:W-:-:S02]  /*1ae0*/  IADD3 R29, PT, PT, R3, R0, RZ ;  /* 0x00000000031d7210 */ /* 0x000fc40007ffe0ff */
[----:B01-3--:R-:W-:-:S09]  /*1af0*/  P2R R25, PR, RZ, 0x1 ;  /* 0x00000001ff197803 */ /* 0x00bfd20000000000 */
.L_x_43:
[----:B------:R-:W-:Y:S01]  /*1b00*/  UMOV UR4, 0xffffffff ;  /* 0xffffffff00047882 */ /* 0x000fe20000000000 */
[----:B------:R-:W-:Y:S02]  /*1b10*/  LOP3.LUT P0, RZ, R24, 0x1f, RZ, 0xc0, !PT ;  /* 0x0000001f18ff7812 */ /* 0x000fe4000780c0ff */
[----:B-----5:R-:W-:Y:S01]  /*1b20*/  ISETP.NE.AND P5, PT, R35, 0x1, PT ;  /* 0x000000012300780c */ /* 0x020fe20003fa5270 */
[----:B0-----:R-:W-:-:S12]  /*1b30*/  BRA.DIV UR4, `(.L_x_27) ;  /* 0x0000000a04c87947 */ /* 0x001fd8000b800000 */
[----:B------:R-:W-:-:S13]  /*1b40*/  VOTE.ALL P5, !P5 ;  /* 0x0000000000ff7806 */ /* 0x000fda00068a0000 */
.L_x_49:
[----:B------:R-:W-:Y:S01]  /*1b50*/  @!P0 SEL R3, RZ, 0x1, !P5 ;  /* 0x00000001ff038807 */ /* 0x000fe20006800000 */
[----:B------:R-:W-:Y:S05]  /*1b60*/  WARPSYNC.ALL ;  /* 0x0000000000007948 */ /* 0x000fea0003800000 */
[----:B------:R0:W-:Y:S01]  /*1b70*/  @!P0 STS [R30], R3 ;  /* 0x000000031e008388 */ /* 0x0001e20000000800 */
[----:B------:R-:W-:Y:S01]  /*1b80*/  BAR.SYNC.DEFER_BLOCKING 0x0 ;  /* 0x0000000000007b1d */ /* 0x000fe20000010000 */
[----:B------:R-:W-:-:S13]  /*1b90*/  ISETP.GT.U32.AND P0, PT, R24, 0x1f, PT ;  /* 0x0000001f1800780c */ /* 0x000fda0003f04070 */
[----:B0-----:R-:W-:Y:S05]  /*1ba0*/  @P0 BRA `(.L_x_28) ;  /* 0x0000000000140947 */ /* 0x001fea0003800000 */
[----:B------:R-:W-:-:S03]  /*1bb0*/  UMOV UR4, 0xffffffff ;  /* 0xffffffff00047882 */ /* 0x000fc60000000000 */
[----:B------:R-:W-:Y:S05]  /*1bc0*/  BRA.DIV UR4, `(.L_x_29) ;  /* 0x0000000a04c07947 */ /* 0x000fea000b800000 */
[----:B------:R-:W-:-:S13]  /*1bd0*/  VOTE.ALL P5, P5 ;  /* 0x0000000000ff7806 */ /* 0x000fda00028a0000 */
.L_x_51:
[----:B------:R-:W-:-:S05]  /*1be0*/  SEL R3, RZ, 0x1, !P5 ;  /* 0x00000001ff037807 */ /* 0x000fca0006800000 */
[----:B------:R0:W-:Y:S02]  /*1bf0*/  STS [R28], R3 ;  /* 0x000000031c007388 */ /* 0x0001e40000000800 */
.L_x_28:
[----:B------:R-:W1:Y:S01]  /*1c00*/  MUFU.RCP64H R11, R19 ;  /* 0x00000013000b7308 */ /* 0x000e620000001800 */
[----:B------:R-:W-:Y:S01]  /*1c10*/  IMAD.MOV.U32 R10, RZ, RZ, 0x1 ;  /* 0x00000001ff0a7424 */ /* 0x000fe200078e00ff */
[----:B------:R-:W-:Y:S05]  /*1c20*/  WARPSYNC.ALL ;  /* 0x0000000000007948 */ /* 0x000fea0003800000 */
[----:B------:R-:W-:Y:S01]  /*1c30*/  BAR.SYNC.DEFER_BLOCKING 0x0 ;  /* 0x0000000000007b1d */ /* 0x000fe20000010000 */
[----:B------:R-:W-:-:S05]  /*1c40*/  ISETP.GE.U32.AND P1, PT, R32, 0x2, PT ;  /* 0x000000022000780c */ /* 0x000fca0003f26070 */
[----:B------:R-:W-:Y:S01]  /*1c50*/  BSSY.RECONVERGENT B0, `(.L_x_30) ;  /* 0x0000012000007945 */ /* 0x000fe20003800200 */
[----:B-1----:R-:W-:-:S08]  /*1c60*/  DFMA R4, -R18, R10, 1 ;  /* 0x3ff000001204742b */ /* 0x002fd0000000010a */
[----:B------:R-:W-:Y:S02]  /*1c70*/  DFMA R6, R4, R4, R4 ;  /* 0x000000040406722b */ /* 0x000fe40000000004 */
[----:B------:R-:W2:Y:S01]  /*1c80*/  I2F.F64.U32 R4, R35 ;  /* 0x0000002300047312 */ /* 0x000ea20000201800 */
[----:B0-----:R0:W1:Y:S05]  /*1c90*/  LDS R3, [R29] ;  /* 0x000000001d037984 */ /* 0x00106a0000000800 */
[----:B------:R-:W-:-:S08]  /*1ca0*/  DFMA R10, R10, R6, R10 ;  /* 0x000000060a0a722b */ /* 0x000fd0000000000a */
[----:B------:R-:W-:Y:S02]  /*1cb0*/  DFMA R6, -R18, R10, 1 ;  /* 0x3ff000001206742b */ /* 0x000fe4000000010a */
[----:B--2---:R-:W-:-:S06]  /*1cc0*/  DMUL R4, R16, R4 ;  /* 0x0000000410047228 */ /* 0x004fcc0000000000 */
[----:B------:R-:W-:-:S04]  /*1cd0*/  DFMA R10, R10, R6, R10 ;  /* 0x000000060a0a722b */ /* 0x000fc8000000000a */
[----:B------:R-:W-:-:S04]  /*1ce0*/  FSETP.GEU.AND P2, PT, |R5|, 6.5827683646048100446e-37, PT ;  /* 0x036000000500780b */ /* 0x000fc80003f4e200 */
[----:B------:R-:W-:-:S08]  /*1cf0*/  DMUL R8, R4, R10 ;  /* 0x0000000a04087228 */ /* 0x000fd00000000000 */
[----:B------:R-:W-:-:S08]  /*1d00*/  DFMA R6, -R18, R8, R4 ;  /* 0x000000081206722b */ /* 0x000fd00000000104 */
[----:B------:R-:W-:-:S10]  /*1d10*/  DFMA R6, R10, R6, R8 ;  /* 0x000000060a06722b */ /* 0x000fd40000000008 */
[----:B------:R-:W-:-:S05]  /*1d20*/  FFMA R0, RZ, R19, R7 ;  /* 0x00000013ff007223 */ /* 0x000fca0000000007 */
[----:B------:R-:W-:-:S13]  /*1d30*/  FSETP.GT.AND P0, PT, |R0|, 1.469367938527859385e-39, PT ;  /* 0x001000000000780b */ /* 0x000fda0003f04200 */
[----:B01----:R-:W-:Y:S05]  /*1d40*/  @P0 BRA P2, `(.L_x_31) ;  /* 0x0000000000080947 */ /* 0x003fea0001000000 */
[----:B------:R-:W-:-:S07]  /*1d50*/  MOV R0, 0x1d70 ;  /* 0x00001d7000007802 */ /* 0x000fce0000000f00 */
[----:B------:R-:W-:Y:S05]  /*1d60*/  CALL.REL.NOINC `($__internal_0_$__cuda_sm20_div_rn_f64_full) ;  /* 0x0000000800707944 */ /* 0x000fea0003c00000 */
.L_x_31:
[----:B------:R-:W-:Y:S05]  /*1d70*/  BSYNC.RECONVERGENT B0 ;  /* 0x0000000000007941 */ /* 0x000fea0003800200 */
.L_x_30:
[----:B------:R-:W0:Y:S01]  /*1d80*/  F2F.F32.F64 R6, R6 ;  /* 0x0000000600067310 */ /* 0x000e220000301000 */
[----:B------:R-:W1:Y:S01]  /*1d90*/  S2UR UR5, SR_CgaCtaId ;  /* 0x00000000000579c3 */ /* 0x000e620000008800 */
[----:B------:R-:W-:Y:S01]  /*1da0*/  UMOV UR4, 0x400 ;  /* 0x0000040000047882 */ /* 0x000fe20000000000 */
[----:B0-----:R0:W-:Y:S01]  /*1db0*/  STS [R27], R6 ;  /* 0x000000061b007388 */ /* 0x0011e20000000800 */
[----:B-1----:R-:W-:Y:S01]  /*1dc0*/  ULEA UR4, UR5, UR4, 0x18 ;  /* 0x0000000405047291 */ /* 0x002fe2000f8ec0ff */
[----:B0-----:R-:W-:Y:S11]  /*1dd0*/  @!P1 BRA `(.L_x_32) ;  /* 0x0000000000309947 */ /* 0x001ff60003800000 */
[----:B------:R-:W-:-:S07]  /*1de0*/  MOV R0, R32 ;  /* 0x0000002000007202 */ /* 0x000fce0000000f00 */
.L_x_33:
[----:B------:R-:W-:-:S04]  /*1df0*/  SHF.R.U32.HI R7, RZ, 0x1, R0 ;  /* 0x00000001ff077819 */ /* 0x000fc80000011600 */
[----:B------:R-:W-:-:S13]  /*1e00*/  ISETP.GE.U32.AND P0, PT, R24, R7, PT ;  /* 0x000000071800720c */ /* 0x000fda0003f06070 */
[----:B------:R-:W-:Y:S01]  /*1e10*/  @!P0 IMAD R4, R7, 0x4, R27 ;  /* 0x0000000407048824 */ /* 0x000fe200078e021b */
[----:B------:R-:W-:Y:S05]  /*1e20*/  @!P0 LDS R5, [R27] ;  /* 0x000000001b058984 */ /* 0x000fea0000000800 */
[----:B------:R-:W0:Y:S02]  /*1e30*/  @!P0 LDS R4, [R4] ;  /* 0x0000000004048984 */ /* 0x000e240000000800 */
[----:B0-----:R-:W-:-:S05]  /*1e40*/  @!P0 FADD R6, R4, R5 ;  /* 0x0000000504068221 */ /* 0x001fca0000000000 */
[----:B------:R0:W-:Y:S01]  /*1e50*/  @!P0 STS [R27], R6 ;  /* 0x000000061b008388 */ /* 0x0001e20000000800 */
[----:B------:R-:W-:Y:S01]  /*1e60*/  BAR.SYNC.DEFER_BLOCKING 0x0 ;  /* 0x0000000000007b1d */ /* 0x000fe20000010000 */
[----:B------:R-:W-:Y:S01]  /*1e70*/  ISETP.GT.U32.AND P0, PT, R0, 0x3, PT ;  /* 0x000000030000780c */ /* 0x000fe20003f04070 */
[----:B------:R-:W-:-:S12]  /*1e80*/  IMAD.MOV.U32 R0, RZ, RZ, R7 ;  /* 0x000000ffff007224 */ /* 0x000fd800078e0007 */
[----:B0-----:R-:W-:Y:S05]  /*1e90*/  @P0 BRA `(.L_x_33) ;  /* 0xfffffffc00d40947 */ /* 0x001fea000383ffff */
.L_x_32:
[----:B------:R-:W0:Y:S01]  /*1ea0*/  LDS R0, [UR4+0x80] ;  /* 0x00008004ff007984 */ /* 0x000e220008000800 */
[----:B------:R-:W-:Y:S01]  /*1eb0*/  PRMT R6, R33, 0x9910, RZ ;  /* 0x0000991021067816 */ /* 0x000fe200000000ff */
[----:B------:R-:W-:Y:S01]  /*1ec0*/  UMOV UR4, 0xd2f1a9fc ;  /* 0xd2f1a9fc00047882 */ /* 0x000fe20000000000 */
[----:B------:R-:W-:Y:S01]  /*1ed0*/  PRMT R7, R35, 0x9910, RZ ;  /* 0x0000991023077816 */ /* 0x000fe200000000ff */
[----:B------:R-:W-:Y:S01]  /*1ee0*/  UMOV UR5, 0x3f50624d ;  /* 0x3f50624d00057882 */ /* 0x000fe20000000000 */
[----:B------:R-:W-:Y:S02]  /*1ef0*/  PLOP3.LUT P0, PT, PT, PT, PT, 0x80, 0x8 ;  /* 0x000000000008781c */ /* 0x000fe40003f0f070 */
[----:B------:R-:W-:Y:S01]  /*1f00*/  ISETP.NE.AND P2, PT, R3, RZ, PT ;  /* 0x000000ff0300720c */ /* 0x000fe20003f45270 */
[----:B------:R-:W-:Y:S01]  /*1f10*/  IMAD R6, R6, R7, RZ ;  /* 0x0000000706067224 */ /* 0x000fe200078e02ff */
[----:B------:R-:W-:-:S04]  /*1f20*/  P2R R34, PR, RZ, 0x1 ;  /* 0x00000001ff227803 */ /* 0x000fc80000000000 */
[----:B------:R-:W-:-:S05]  /*1f30*/  LOP3.LUT R7, R6, 0x1, RZ, 0xc0, !PT ;  /* 0x0000000106077812 */ /* 0x000fca00078ec0ff */
[----:B------:R1:W-:Y:S01]  /*1f40*/  STS.U8 [R26], R7 ;  /* 0x000000071a007388 */ /* 0x0003e20000000000 */
[----:B0-----:R-:W0:Y:S02]  /*1f50*/  F2F.F64.F32 R4, R0 ;  /* 0x0000000000047310 */ /* 0x001e240000201800 */
[----:B0-----:R-:W-:-:S10]  /*1f60*/  DADD R4, R4, UR4 ;  /* 0x0000000404047e29 */ /* 0x001fd40008000000 */
[----:B------:R1:W0:Y:S01]  /*1f70*/  F2I.F64.FLOOR R4, R4 ;  /* 0x0000000400047311 */ /* 0x0002220000305100 */
[----:B------:R-:W-:Y:S05]  /*1f80*/  @!P1 BRA `(.L_x_34) ;  /* 0x0000000000349947 */ /* 0x000fea0003800000 */
[----:B------:R-:W2:Y:S01]  /*1f90*/  LDCU UR4, c[0x0][0x360] ;  /* 0x00006c00ff0477ac */ /* 0x000ea20008000800 */
[----:B------:R-:W-:Y:S01]  /*1fa0*/  NOP ;  /* 0x0000000000007918 */ /* 0x000fe20000000000 */
.L_x_35:
[----:B--2---:R-:W-:Y:S02]  /*1fb0*/  USHF.R.U32.HI UR5, URZ, 0x1, UR4 ;  /* 0x00000001ff057899 */ /* 0x004fe40008011604 */
[----:B------:R-:W-:-:S04]  /*1fc0*/  UISETP.GT.U32.AND UP0, UPT, UR4, 0x3, UPT ;  /* 0x000000030400788c */ /* 0x000fc8000bf04070 */
[----:B------:R-:W-:Y:S01]  /*1fd0*/  ISETP.GE.U32.AND P1, PT, R24, UR5, PT ;  /* 0x0000000518007c0c */ /* 0x000fe2000bf26070 */
[----:B------:R-:W-:-:S12]  /*1fe0*/  UMOV UR4, UR5 ;  /* 0x0000000500047c82 */ /* 0x000fd80008000000 */
[----:B------:R-:W-:Y:S04]  /*1ff0*/  @!P1 LDS.U8 R0, [R26] ;  /* 0x000000001a009984 */ /* 0x000fe80000000000 */
[----:B---3--:R-:W2:Y:S02]  /*2000*/  @!P1 LDS.U8 R3, [R26+UR5] ;  /* 0x000000051a039984 */ /* 0x008ea40008000000 */
[----:B--2---:R-:W-:-:S04]  /*2010*/  @!P1 ISETP.NE.AND P0, PT, R0, R3, PT ;  /* 0x000000030000920c */ /* 0x004fc80003f05270 */
[----:B------:R-:W-:-:S05]  /*2020*/  @!P1 SEL R3, RZ, 0x1, !P0 ;  /* 0x00000001ff039807 */ /* 0x000fca0004000000 */
[----:B------:R3:W-:Y:S01]  /*2030*/  @!P1 STS.U8 [R26], R3 ;  /* 0x000000031a009388 */ /* 0x0007e20000000000 */
[----:B------:R-:W-:Y:S06]  /*2040*/  BAR.SYNC.DEFER_BLOCKING 0x0 ;  /* 0x0000000000007b1d */ /* 0x000fec0000010000 */
[----:B------:R-:W-:Y:S05]  /*2050*/  BRA.U UP0, `(.L_x_35) ;  /* 0xfffffffd00d47547 */ /* 0x000fea000b83ffff */
.L_x_34:
[----:B------:R-:W-:Y:S05]  /*2060*/  @P2 BRA `(.L_x_36) ;  /* 0x0000000400102947 */ /* 0x000fea0003800000 */
[----:B------:R-:W2:Y:S01]  /*2070*/  S2UR UR5, SR_CgaCtaId ;  /* 0x00000000000579c3 */ /* 0x000ea20000008800 */
[----:B------:R-:W-:Y:S01]  /*2080*/  UMOV UR4, 0x400 ;  /* 0x0000040000047882 */ /* 0x000fe20000000000 */
[----:B0--3--:R-:W-:Y:S01]  /*2090*/  LOP3.LUT R3, R4, 0x1, RZ, 0xc0, !PT ;  /* 0x0000000104037812 */ /* 0x009fe200078ec0ff */
[----:B--2---:R-:W-:-:S09]  /*20a0*/  ULEA UR4, UR5, UR4, 0x18 ;  /* 0x0000000405047291 */ /* 0x004fd2000f8ec0ff */
[----:B------:R-:W0:Y:S02]  /*20b0*/  LDS.S8 R0, [UR4+0x1080] ;  /* 0x00108004ff007984 */ /* 0x000e240008000200 */
[----:B0-----:R-:W-:-:S13]  /*20c0*/  ISETP.NE.AND P0, PT, R3, R0, PT ;  /* 0x000000000300720c */ /* 0x001fda0003f05270 */
[----:B------:R-:W-:Y:S05]  /*20d0*/  @P0 BRA `(.L_x_37) ;  /* 0x0000000000480947 */ /* 0x000fea0003800000 */
[----:B------:R-:W-:Y:S01]  /*20e0*/  ISETP.NE.AND P1, PT, R25, RZ, PT ;  /* 0x000000ff1900720c */ /* 0x000fe20003f25270 */
[----:B------:R-:W-:-:S12]  /*20f0*/  BSSY.RECONVERGENT B6, `(.L_x_38) ;  /* 0x000000a000067945 */ /* 0x000fd80003800200 */
[----:B------:R-:W-:Y:S05]  /*2100*/  @!P1 BRA `(.L_x_39) ;  /* 0x0000000000209947 */ /* 0x000fea0003800000 */
[----:B------:R-:W-:Y:S01]  /*2110*/  MOV R8, 0x0 ;  /* 0x0000000000087802 */ /* 0x000fe20000000f00 */
[----:B------:R-:W0:Y:S01]  /*2120*/  LDCU.64 UR4, c[0x4][0x28] ;  /* 0x01000500ff0477ac */ /* 0x000e220008000a00 */
[----:B-1----:R-:W-:-:S04]  /*2130*/  CS2R R6, SRZ ;  /* 0x0000000000067805 */ /* 0x002fc8000001ff00 */
[----:B------:R-:W1:Y:S01]  /*2140*/  LDC.64 R8, c[0x4][R8] ;  /* 0x0100000008087b82 */ /* 0x000e620000000a00 */
[----:B0-----:R-:W-:Y:S02]  /*2150*/  IMAD.U32 R4, RZ, RZ, UR4 ;  /* 0x00000004ff047e24 */ /* 0x001fe4000f8e00ff */
[----:B------:R-:W-:-:S07]  /*2160*/  IMAD.U32 R5, RZ, RZ, UR5 ;  /* 0x00000005ff057e24 */ /* 0x000fce000f8e00ff */
[----:B------:R-:W-:-:S07]  /*2170*/  LEPC R20, `(.L_x_39) ;  /* 0x000000001014794e */ /* 0x000fce0000000000 */
[----:B-1----:R-:W-:Y:S05]  /*2180*/  CALL.ABS.NOINC R8 ;  /* 0x0000000008007343 */ /* 0x002fea0003c00000 */
.L_x_39:
[----:B------:R-:W-:Y:S05]  /*2190*/  BSYNC.RECONVERGENT B6 ;  /* 0x0000000000067941 */ /* 0x000fea0003800200 */
.L_x_38:
[----:B------:R-:W-:-:S04]  /*21a0*/  LOP3.LUT R0, R35, 0x1, RZ, 0xc0, !PT ;  /* 0x0000000123007812 */ /* 0x000fc800078ec0ff */
[----:B------:R-:W-:Y:S02]  /*21b0*/  ISETP.NE.U32.AND P0, PT, R0, 0x1, PT ;  /* 0x000000010000780c */ /* 0x000fe40003f05070 */
[----:B------:R-:W-:-:S04]  /*21c0*/  IADD3 R0, PT, PT, R2, -R35, RZ ;  /* 0x8000002302007210 */ /* 0x000fc80007ffe0ff */
[----:B------:R-:W-:-:S07]  /*21d0*/  LEA.HI R3, R0, R35, RZ, 0x1f ;  /* 0x0000002300037211 */ /* 0x000fce00078ff8ff */
[----:B------:R-:W-:Y:S01]  /*21e0*/  @P0 SHF.R.U32.HI R3, RZ, 0x1, R35 ;  /* 0x00000001ff030819 */ /* 0x000fe20000011623 */
[----:B------:R-:W-:Y:S06]  /*21f0*/  BRA `(.L_x_40) ;  /* 0x0000000000387947 */ /* 0x000fec0003800000 */
.L_x_37:
        /* <DEDUP_REMOVED lines=11> */
.L_x_42:
[----:B------:R-:W-:Y:S05]  /*22b0*/  BSYNC.RECONVERGENT B6 ;  /* 0x0000000000067941 */ /* 0x000fea0003800200 */
.L_x_41:
[----:B------:R-:W-:-:S04]  /*22c0*/  IMAD.MOV.U32 R0, RZ, RZ, 0x3 ;  /* 0x00000003ff007424 */ /* 0x000fc800078e00ff */
[----:B------:R-:W-:-:S07]  /*22d0*/  IMAD R3, R35, R0, 0x1 ;  /* 0x0000000123037424 */ /* 0x000fce00078e0200 */
.L_x_40:
[----:B------:R-:W0:Y:S01]  /*22e0*/  I2F.U32.RP R6, R2 ;  /* 0x0000000200067306 */ /* 0x000e220000209000 */
[----:B-1----:R-:W-:Y:S01]  /*22f0*/  IADD3 R7, PT, PT, RZ, -R2, RZ ;  /* 0x80000002ff077210 */ /* 0x002fe20007ffe0ff */
[----:B------:R-:W1:Y:S01]  /*2300*/  LDCU.U8 UR4, c[0x0][0x39c] ;  /* 0x00007380ff0477ac */ /* 0x000e620008000000 */
[----:B------:R-:W-:Y:S02]  /*2310*/  ISETP.NE.U32.AND P2, PT, R2, RZ, PT ;  /* 0x000000ff0200720c */ /* 0x000fe40003f45070 */
[----:B------:R-:W-:-:S03]  /*2320*/  IADD3 R31, PT, PT, R31, 0x1, RZ ;  /* 0x000000011f1f7810 */ /* 0x000fc60007ffe0ff */
[----:B0-----:R-:W0:Y:S01]  /*2330*/  MUFU.RCP R6, R6 ;  /* 0x0000000600067308 */ /* 0x001e220000001000 */
[----:B-1----:R-:W-:-:S06]  /*2340*/  UPRMT UR4, UR4, 0x8880, URZ ;  /* 0x0000888004047896 */ /* 0x002fcc00080000ff */
[----:B------:R-:W-:-:S05]  /*2350*/  ISETP.NE.AND P1, PT, RZ, UR4, PT ;  /* 0x00000004ff007c0c */ /* 0x000fca000bf25270 */
[----:B------:R-:W1:Y:S01]  /*2360*/  LDCU UR4, c[0x0][0x398] ;  /* 0x00007300ff0477ac */ /* 0x000e620008000800 */
[----:B0-----:R-:W-:-:S04]  /*2370*/  VIADD R4, R6, 0xffffffe ;  /* 0x0ffffffe06047836 */ /* 0x001fc80000000000 */
[----:B------:R0:W2:Y:S02]  /*2380*/  F2I.FTZ.U32.TRUNC.NTZ R5, R4 ;  /* 0x0000000400057305 */ /* 0x0000a4000021f000 */
[----:B0-----:R-:W-:Y:S02]  /*2390*/  IMAD.MOV.U32 R4, RZ, RZ, RZ ;  /* 0x000000ffff047224 */ /* 0x001fe400078e00ff */
[----:B--2---:R-:W-:-:S04]  /*23a0*/  IMAD R7, R7, R5, RZ ;  /* 0x0000000507077224 */ /* 0x004fc800078e02ff */
        /* <DEDUP_REMOVED lines=8> */
[----:B------:R-:W-:Y:S02]  /*2430*/  @!P2 LOP3.LUT R35, RZ, R2, RZ, 0x33, !PT ;  /* 0x00000002ff23a212 */ /* 0x000fe400078e33ff */
[----:B-1----:R-:W-:-:S03]  /*2440*/  ISETP.NE.AND P0, PT, R31, UR4, PT ;  /* 0x000000041f007c0c */ /* 0x002fc6000bf05270 */
[----:B------:R0:W-:Y:S10]  /*2450*/  @P1 STG.E desc[UR36][R22.64], R35 ;  /* 0x0000002316001986 */ /* 0x0001f4000c101924 */
[----:B------:R-:W-:Y:S05]  /*2460*/  @P0 BRA `(.L_x_43) ;  /* 0xfffffff400a40947 */ /* 0x000fea000383ffff */
[----:B------:R-:W1:Y:S01]  /*2470*/  LDCU UR4, c[0x0][0x398] ;  /* 0x00007300ff0477ac */ /* 0x000e620008000800 */
[----:B------:R-:W-:-:S04]  /*2480*/  PLOP3.LUT P0, PT, PT, PT, PT, 0x8, 0x80 ;  /* 0x000000000080781c */ /* 0x000fc80003f0e170 */
[----:B------:R-:W-:Y:S01]  /*2490*/  P2R R34, PR, RZ, 0x1 ;  /* 0x00000001ff227803 */ /* 0x000fe20000000000 */
[----:B-1----:R-:W-:-:S08]  /*24a0*/  IMAD.U32 R31, RZ, RZ, UR4 ;  /* 0x00000004ff1f7e24 */ /* 0x002fd0000f8e00ff */
.L_x_36:
[----:B------:R-:W-:Y:S05]  /*24b0*/  BSYNC B7 ;  /* 0x0000000000077941 */ /* 0x000fea0003800000 */
.L_x_26:
[----:B------:R-:W2:Y:S01]  /*24c0*/  LDCU.U8 UR4, c[0x0][0x39c] ;  /* 0x00007380ff0477ac */ /* 0x000ea20008000000 */
[----:B------:R-:W-:Y:S01]  /*24d0*/  BSSY.RECONVERGENT B6, `(.L_x_44) ;  /* 0x0000010000067945 */ /* 0x000fe20003800200 */
[----:B--2---:R-:W-:-:S06]  /*24e0*/  UPRMT UR4, UR4, 0x8880, URZ ;  /* 0x0000888004047896 */ /* 0x004fcc00080000ff */
[----:B------:R-:W-:-:S04]  /*24f0*/  ISETP.NE.AND P0, PT, RZ, UR4, PT ;  /* 0x00000004ff007c0c */ /* 0x000fc8000bf05270 */
[----:B------:R-:W-:-:S13]  /*2500*/  ISETP.NE.OR P0, PT, R24, RZ, !P0 ;  /* 0x000000ff1800720c */ /* 0x000fda0004705670 */
[----:B------:R-:W-:Y:S05]  /*2510*/  @P0 BRA `(.L_x_45) ;  /* 0x0000000000240947 */ /* 0x000fea0003800000 */
[----:B------:R-:W-:Y:S01]  /*2520*/  MOV R0, 0x0 ;  /* 0x0000000000007802 */ /* 0x000fe20000000f00 */
[----:B------:R-:W0:Y:S01]  /*2530*/  LDCU.64 UR4, c[0x4][0x38] ;  /* 0x01000700ff0477ac */ /* 0x000e220008000a00 */
[----:B-1----:R-:W-:Y:S02]  /*2540*/  CS2R R6, SRZ ;  /* 0x0000000000067805 */ /* 0x002fe4000001ff00 */
[----:B---3--:R1:W2:Y:S01]  /*2550*/  LDC.64 R2, c[0x4][R0] ;  /* 0x0100000000027b82 */ /* 0x0082a20000000a00 */
[----:B0-----:R-:W-:Y:S02]  /*2560*/  IMAD.U32 R4, RZ, RZ, UR4 ;  /* 0x00000004ff047e24 */ /* 0x001fe4000f8e00ff */
[----:B-1----:R-:W-:-:S07]  /*2570*/  IMAD.U32 R5, RZ, RZ, UR5 ;  /* 0x00000005ff057e24 */ /* 0x002fce000f8e00ff */
[----:B------:R-:W-:-:S07]  /*2580*/  LEPC R20, `(.L_x_46) ;  /* 0x000000001014794e */ /* 0x000fce0000000000 */
[----:B--2---:R-:W-:Y:S05]  /*2590*/  CALL.ABS.NOINC R2 ;  /* 0x0000000002007343 */ /* 0x004fea0003c00000 */
.L_x_46:
[----:B------:R-:W-:Y:S05]  /*25a0*/  BRA `(.L_x_47) ;  /* 0x0000000000087947 */ /* 0x000fea0003800000 */
.L_x_45:
[----:B------:R-:W-:-:S13]  /*25b0*/  ISETP.NE.AND P0, PT, R24, RZ, PT ;  /* 0x000000ff1800720c */ /* 0x000fda0003f05270 */
[----:B------:R-:W-:Y:S05]  /*25c0*/  @P0 EXIT ;  /* 0x000000000000094d */ /* 0x000fea0003800000 */
.L_x_47:
[----:B------:R-:W-:Y:S05]  /*25d0*/  BSYNC.RECONVERGENT B6 ;  /* 0x0000000000067941 */ /* 0x000fea0003800200 */
.L_x_44:
[----:B------:R-:W-:-:S13]  /*25e0*/  ISETP.NE.AND P0, PT, R34, RZ, PT ;  /* 0x000000ff2200720c */ /* 0x000fda0003f05270 */
[----:B---3--:R-:W2:Y:S02]  /*25f0*/  @P0 LDC.64 R2, c[0x0][0x380] ;  /* 0x0000e000ff020b82 */ /* 0x008ea40000000a00 */
[----:B--2---:R2:W-:Y:S01]  /*2600*/  @P0 STG.E desc[UR36][R2.64], R31 ;  /* 0x0000001f02000986 */ /* 0x0045e2000c101924 */
[----:B------:R-:W-:Y:S05]  /*2610*/  @P0 EXIT ;  /* 0x000000000000094d */ /* 0x000fea0003800000 */
[----:B--2---:R-:W2:Y:S01]  /*2620*/  LDC.64 R2, c[0x0][0x380] ;  /* 0x0000e000ff027b82 */ /* 0x004ea20000000a00 */
[----:B-1----:R-:W-:-:S05]  /*2630*/  IMAD.MOV.U32 R5, RZ, RZ, -0x1 ;  /* 0xffffffffff057424 */ /* 0x002fca00078e00ff */
[----:B--2---:R-:W-:Y:S01]  /*2640*/  STG.E desc[UR36][R2.64], R5 ;  /* 0x0000000502007986 */ /* 0x004fe2000c101924 */
[----:B------:R-:W-:Y:S05]  /*2650*/  EXIT ;  /* 0x000000000000794d */ /* 0x000fea0003800000 */
.L_x_27:
[----:B------:R-:W-:Y:S02]  /*2660*/  PLOP3.LUT P5, PT, P5, PT, PT, 0x8, 0x80 ;  /* 0x000000000080781c */ /* 0x000fe40002fae170 */
[----:B------:R-:W-:-:S11]  /*2670*/  MOV R15, 0xffffffff ;  /* 0xffffffff000f7802 */ /* 0x000fd60000000f00 */
[----:B--2---:R-:W-:Y:S05]  /*2680*/  WARPSYNC.COLLECTIVE R15, `(.L_x_48) ;  /* 0x000000000f087348 */ /* 0x004fea0003c00000 */
[----:B------:R-:W-:Y:S01]  /*2690*/  VOTE.ALL P6, P5 ;  /* 0x0000000000ff7806 */ /* 0x000fe200028c0000 */
[----:B--2---:R-:W-:-:S12]  /*26a0*/  ENDCOLLECTIVE ;  /* 0x000000000000791b */ /* 0x004fd80003800000 */
.L_x_48:
[----:B------:R-:W-:Y:S01]  /*26b0*/  PLOP3.LUT P5, PT, P6, PT, PT, 0x80, 0x8 ;  /* 0x000000000008781c */ /* 0x000fe200037af070 */
[----:B------:R-:W-:-:S12]  /*26c0*/  BRA `(.L_x_49) ;  /* 0xfffffff400207947 */ /* 0x000fd8000383ffff */
.L_x_29:
[----:B------:R-:W-:-:S07]  /*26d0*/  IMAD.MOV.U32 R15, RZ, RZ, -0x1 ;  /* 0xffffffffff0f7424 */ /* 0x000fce00078e00ff */
[----:B--2---:R-:W-:Y:S05]  /*26e0*/  WARPSYNC.COLLECTIVE R15, `(.L_x_50) ;  /* 0x000000000f087348 */ /* 0x004fea0003c00000 */
[----:B------:R-:W-:Y:S01]  /*26f0*/  VOTE.ALL P6, P5 ;  /* 0x0000000000ff7806 */ /* 0x000fe200028c0000 */
[----:B--2---:R-:W-:-:S12]  /*2700*/  ENDCOLLECTIVE ;  /* 0x000000000000791b */ /* 0x004fd80003800000 */
.L_x_50:
[----:B------:R-:W-:Y:S01]  /*2710*/  PLOP3.LUT P5, PT, P6, PT, PT, 0x80, 0x8 ;  /* 0x000000000008781c */ /* 0x000fe200037af070 */
[----:B------:R-:W-:-:S12]  /*2720*/  BRA `(.L_x_51) ;  /* 0xfffffff4002c7947 */ /* 0x000fd8000383ffff */
        .weak           $__internal_0_$__cuda_sm20_div_rn_f64_full
        .type           $__internal_0_$__cuda_sm20_div_rn_f64_full,@function
        .size           $__internal_0_$__cuda_sm20_div_rn_f64_full,($__internal_1_$__cuda_sm20_rem_u64 - $__internal_0_$__cuda_sm20_div_rn_f64_full)
$__internal_0_$__cuda_sm20_div_rn_f64_full:
[----:B------:R-:W-:Y:S01]  /*2730*/  FSETP.GEU.AND P3, PT, |R5|, 1.469367938527859385e-39, PT ;  /* 0x001000000500780b */ /* 0x000fe20003f6e200 */
[----:B------:R-:W-:Y:S01]  /*2740*/  IMAD.MOV.U32 R21, RZ, RZ, 0x1ca00000 ;  /* 0x1ca00000ff157424 */ /* 0x000fe200078e00ff */
[C---:B------:R-:W-:Y:S01]  /*2750*/  FSETP.GEU.AND P0, PT, |R19|.reuse, 1.469367938527859385e-39, PT ;  /* 0x001000001300780b */ /* 0x040fe20003f0e200 */
[----:B------:R-:W-:Y:S01]  /*2760*/  IMAD.MOV.U32 R12, RZ, RZ, R4 ;  /* 0x000000ffff0c7224 */ /* 0x000fe200078e0004 */
[----:B------:R-:W-:Y:S01]  /*2770*/  LOP3.LUT R14, R19, 0x800fffff, RZ, 0xc0, !PT ;  /* 0x800fffff130e7812 */ /* 0x000fe200078ec0ff */
[----:B------:R-:W-:Y:S01]  /*2780*/  IMAD.MOV.U32 R8, RZ, RZ, 0x1 ;  /* 0x00000001ff087424 */ /* 0x000fe200078e00ff */
[----:B------:R-:W-:Y:S01]  /*2790*/  LOP3.LUT R20, R5, 0x7ff00000, RZ, 0xc0, !PT ;  /* 0x7ff0000005147812 */ /* 0x000fe200078ec0ff */
[----:B------:R-:W-:Y:S01]  /*27a0*/  BSSY.RECONVERGENT B1, `(.L_x_52) ;  /* 0x0000050000017945 */ /* 0x000fe20003800200 */
[----:B------:R-:W-:Y:S01]  /*27b0*/  LOP3.LUT R15, R14, 0x3ff00000, RZ, 0xfc, !PT ;  /* 0x3ff000000e0f7812 */ /* 0x000fe200078efcff */
[----:B------:R-:W-:Y:S01]  /*27c0*/  IMAD.MOV.U32 R14, RZ, RZ, R18 ;  /* 0x000000ffff0e7224 */ /* 0x000fe200078e0012 */
[----:B------:R-:W-:-:S03]  /*27d0*/  LOP3.LUT R37, R19, 0x7ff00000, RZ, 0xc0, !PT ;  /* 0x7ff0000013257812 */ /* 0x000fc600078ec0ff */
[----:B------:R-:W-:Y:S02]  /*27e0*/  @!P3 LOP3.LUT R7, R19, 0x7ff00000, RZ, 0xc0, !PT ;  /* 0x7ff000001307b812 */ /* 0x000fe400078ec0ff */
[----:B------:R-:W-:Y:S01]  /*27f0*/  @!P0 DMUL R14, R18, 8.98846567431157953865e+307 ;  /* 0x7fe00000120e8828 */ /* 0x000fe20000000000 */
[C---:B------:R-:W-:Y:S02]  /*2800*/  ISETP.GE.U32.AND P2, PT, R20.reuse, R37, PT ;  /* 0x000000251400720c */ /* 0x040fe40003f46070 */
[----:B------:R-:W-:Y:S02]  /*2810*/  @!P3 ISETP.GE.U32.AND P4, PT, R20, R7, PT ;  /* 0x000000071400b20c */ /* 0x000fe40003f86070 */
[C---:B------:R-:W-:Y:S01]  /*2820*/  SEL R13, R21.reuse, 0x63400000, !P2 ;  /* 0x63400000150d7807 */ /* 0x040fe20005000000 */
[----:B------:R-:W0:Y:S01]  /*2830*/  MUFU.RCP64H R9, R15 ;  /* 0x0000000f00097308 */ /* 0x000e220000001800 */
[----:B------:R-:W-:Y:S02]  /*2840*/  @!P3 SEL R7, R21, 0x63400000, !P4 ;  /* 0x634000001507b807 */ /* 0x000fe40006000000 */
[----:B------:R-:W-:-:S02]  /*2850*/  LOP3.LUT R13, R13, 0x800fffff, R5, 0xf8, !PT ;  /* 0x800fffff0d0d7812 */ /* 0x000fc400078ef805 */
[----:B------:R-:W-:Y:S02]  /*2860*/  @!P3 LOP3.LUT R7, R7, 0x80000000, R5, 0xf8, !PT ;  /* 0x800000000707b812 */ /* 0x000fe400078ef805 */
[----:B------:R-:W-:Y:S02]  /*2870*/  @!P3 MOV R6, RZ ;  /* 0x000000ff0006b202 */ /* 0x000fe40000000f00 */
[----:B------:R-:W-:Y:S02]  /*2880*/  @!P3 LOP3.LUT R7, R7, 0x100000, RZ, 0xfc, !PT ;  /* 0x001000000707b812 */ /* 0x000fe400078efcff */
[----:B------:R-:W-:-:S04]  /*2890*/  @!P0 LOP3.LUT R37, R15, 0x7ff00000, RZ, 0xc0, !PT ;  /* 0x7ff000000f258812 */ /* 0x000fc800078ec0ff */
[----:B------:R-:W-:Y:S02]  /*28a0*/  @!P3 DFMA R12, R12, 2, -R6 ;  /* 0x400000000c0cb82b */ /* 0x000fe40000000806 */
[----:B0-----:R-:W-:-:S08]  /*28b0*/  DFMA R6, R8, -R14, 1 ;  /* 0x3ff000000806742b */ /* 0x001fd0000000080e */
[----:B------:R-:W-:-:S08]  /*28c0*/  DFMA R6, R6, R6, R6 ;  /* 0x000000060606722b */ /* 0x000fd00000000006 */
[----:B------:R-:W-:-:S08]  /*28d0*/  DFMA R6, R8, R6, R8 ;  /* 0x000000060806722b */ /* 0x000fd00000000008 */
[----:B------:R-:W-:-:S08]  /*28e0*/  DFMA R10, R6, -R14, 1 ;  /* 0x3ff00000060a742b */ /* 0x000fd0000000080e */
[----:B------:R-:W-:-:S08]  /*28f0*/  DFMA R10, R6, R10, R6 ;  /* 0x0000000a060a722b */ /* 0x000fd00000000006 */
[----:B------:R-:W-:-:S08]  /*2900*/  DMUL R6, R10, R12 ;  /* 0x0000000c0a067228 */ /* 0x000fd00000000000 */
[----:B------:R-:W-:-:S08]  /*2910*/  DFMA R8, R6, -R14, R12 ;  /* 0x8000000e0608722b */ /* 0x000fd0000000000c */
[----:B------:R-:W-:Y:S01]  /*2920*/  DFMA R8, R10, R8, R6 ;  /* 0x000000080a08722b */ /* 0x000fe20000000006 */
[----:B------:R-:W-:Y:S01]  /*2930*/  IMAD.MOV.U32 R10, RZ, RZ, R20 ;  /* 0x000000ffff0a7224 */ /* 0x000fe200078e0014 */
[----:B------:R-:W-:-:S05]  /*2940*/  @!P3 LOP3.LUT R10, R13, 0x7ff00000, RZ, 0xc0, !PT ;  /* 0x7ff000000d0ab812 */ /* 0x000fca00078ec0ff */
[----:B------:R-:W-:-:S05]  /*2950*/  VIADD R6, R10, 0xffffffff ;  /* 0xffffffff0a067836 */ /* 0x000fca0000000000 */
[----:B------:R-:W-:Y:S01]  /*2960*/  ISETP.GT.U32.AND P0, PT, R6, 0x7feffffe, PT ;  /* 0x7feffffe0600780c */ /* 0x000fe20003f04070 */
[----:B------:R-:W-:-:S05]  /*2970*/  VIADD R6, R37, 0xffffffff ;  /* 0xffffffff25067836 */ /* 0x000fca0000000000 */
[----:B------:R-:W-:-:S13]  /*2980*/  ISETP.GT.U32.OR P0, PT, R6, 0x7feffffe, P0 ;  /* 0x7feffffe0600780c */ /* 0x000fda0000704470 */
[----:B------:R-:W-:Y:S05]  /*2990*/  @P0 BRA `(.L_x_53) ;  /* 0x00000000006c0947 */ /* 0x000fea0003800000 */
[----:B------:R-:W-:-:S04]  /*29a0*/  LOP3.LUT R5, R19, 0x7ff00000, RZ, 0xc0, !PT ;  /* 0x7ff0000013057812 */ /* 0x000fc800078ec0ff */
[CC--:B------:R-:W-:Y:S02]  /*29b0*/  VIADDMNMX R4, R20.reuse, -R5.reuse, 0xb9600000, !PT ;  /* 0xb960000014047446 */ /* 0x0c0fe40007800905 */
[----:B------:R-:W-:Y:S02]  /*29c0*/  ISETP.GE.U32.AND P0, PT, R20, R5, PT ;  /* 0x000000051400720c */ /* 0x000fe40003f06070 */
[----:B------:R-:W-:Y:S02]  /*29d0*/  VIMNMX R4, PT, PT, R4, 0x46a00000, PT ;  /* 0x46a0000004047848 */ /* 0x000fe40003fe0100 */
[----:B------:R-:W-:-:S04]  /*29e0*/  SEL R21, R21, 0x63400000, !P0 ;  /* 0x6340000015157807 */ /* 0x000fc80004000000 */
[----:B------:R-:W-:Y:S01]  /*29f0*/  IADD3 R10, PT, PT, -R21, R4, RZ ;  /* 0x00000004150a7210 */ /* 0x000fe20007ffe1ff */
[----:B------:R-:W-:-:S04]  /*2a00*/  IMAD.MOV.U32 R4, RZ, RZ, RZ ;  /* 0x000000ffff047224 */ /* 0x000fc800078e00ff */
[----:B------:R-:W-:-:S06]  /*2a10*/  VIADD R5, R10, 0x7fe00000 ;  /* 0x7fe000000a057836 */ /* 0x000fcc0000000000 */
[----:B------:R-:W-:-:S10]  /*2a20*/  DMUL R6, R8, R4 ;  /* 0x0000000408067228 */ /* 0x000fd40000000000 */
[----:B------:R-:W-:-:S13]  /*2a30*/  FSETP.GTU.AND P0, PT, |R7|, 1.469367938527859385e-39, PT ;  /* 0x001000000700780b */ /* 0x000fda0003f0c200 */
[----:B------:R-:W-:Y:S05]  /*2a40*/  @P0 BRA `(.L_x_54) ;  /* 0x0000000000940947 */ /* 0x000fea0003800000 */
[----:B------:R-:W-:-:S06]  /*2a50*/  DFMA R12, R8, -R14, R12 ;  /* 0x8000000e080c722b */ /* 0x000fcc000000000c */
[----:B------:R-:W-:-:S04]  /*2a60*/  IMAD.MOV.U32 R12, RZ, RZ, RZ ;  /* 0x000000ffff0c7224 */ /* 0x000fc800078e00ff */
[C---:B------:R-:W-:Y:S02]  /*2a70*/  FSETP.NEU.AND P0, PT, R13.reuse, RZ, PT ;  /* 0x000000ff0d00720b */ /* 0x040fe40003f0d000 */
[----:B------:R-:W-:-:S04]  /*2a80*/  LOP3.LUT R11, R13, 0x80000000, R19, 0x48, !PT ;  /* 0x800000000d0b7812 */ /* 0x000fc800078e4813 */
[----:B------:R-:W-:-:S07]  /*2a90*/  LOP3.LUT R13, R11, R5, RZ, 0xfc, !PT ;  /* 0x000000050b0d7212 */ /* 0x000fce00078efcff */
[----:B------:R-:W-:Y:S05]  /*2aa0*/  @!P0 BRA `(.L_x_54) ;  /* 0x00000000007c8947 */ /* 0x000fea0003800000 */
[----:B------:R-:W-:Y:S01]  /*2ab0*/  IMAD.MOV R5, RZ, RZ, -R10 ;  /* 0x000000ffff057224 */ /* 0x000fe200078e0a0a */
[----:B------:R-:W-:-:S06]  /*2ac0*/  MOV R4, RZ ;  /* 0x000000ff00047202 */ /* 0x000fcc0000000f00 */
[----:B------:R-:W-:Y:S02]  /*2ad0*/  DFMA R4, R6, -R4, R8 ;  /* 0x800000040604722b */ /* 0x000fe40000000008 */
[----:B------:R-:W-:-:S04]  /*2ae0*/  DMUL.RP R8, R8, R12 ;  /* 0x0000000c08087228 */ /* 0x000fc80000008000 */
[----:B------:R-:W-:-:S04]  /*2af0*/  IADD3 R4, PT, PT, -R10, -0x43300000, RZ ;  /* 0xbcd000000a047810 */ /* 0x000fc80007ffe1ff */
[----:B------:R-:W-:Y:S02]  /*2b00*/  FSETP.NEU.AND P0, PT, |R5|, R4, PT ;  /* 0x000000040500720b */ /* 0x000fe40003f0d200 */
[----:B------:R-:W-:Y:S02]  /*2b10*/  LOP3.LUT R11, R9, R11, RZ, 0x3c, !PT ;  /* 0x0000000b090b7212 */ /* 0x000fe400078e3cff */
[----:B------:R-:W-:Y:S02]  /*2b20*/  FSEL R6, R8, R6, !P0 ;  /* 0x0000000608067208 */ /* 0x000fe40004000000 */
[----:B------:R-:W-:Y:S01]  /*2b30*/  FSEL R7, R11, R7, !P0 ;  /* 0x000000070b077208 */ /* 0x000fe20004000000 */
[----:B------:R-:W-:Y:S06]  /*2b40*/  BRA `(.L_x_54) ;  /* 0x0000000000547947 */ /* 0x000fec0003800000 */
.L_x_53:
[----:B------:R-:W-:-:S14]  /*2b50*/  DSETP.NAN.AND P0, PT, R4, R4, PT ;  /* 0x000000040400722a */ /* 0x000fdc0003f08000 */
[----:B------:R-:W-:Y:S05]  /*2b60*/  @P0 BRA `(.L_x_55) ;  /* 0x0000000000440947 */ /* 0x000fea0003800000 */
[----:B------:R-:W-:-:S14]  /*2b70*/  DSETP.NAN.AND P0, PT, R18, R18, PT ;  /* 0x000000121200722a */ /* 0x000fdc0003f08000 */
[----:B------:R-:W-:Y:S05]  /*2b80*/  @P0 BRA `(.L_x_56) ;  /* 0x0000000000300947 */ /* 0x000fea0003800000 */
[----:B------:R-:W-:Y:S01]  /*2b90*/  ISETP.NE.AND P0, PT, R10, R37, PT ;  /* 0x000000250a00720c */ /* 0x000fe20003f05270 */
[----:B------:R-:W-:Y:S02]  /*2ba0*/  IMAD.MOV.U32 R6, RZ, RZ, 0x0 ;  /* 0x00000000ff067424 */ /* 0x000fe400078e00ff */
[----:B------:R-:W-:-:S10]  /*2bb0*/  IMAD.MOV.U32 R7, RZ, RZ, -0x80000 ;  /* 0xfff80000ff077424 */ /* 0x000fd400078e00ff */
[----:B------:R-:W-:Y:S05]  /*2bc0*/  @!P0 BRA `(.L_x_54) ;  /* 0x0000000000348947 */ /* 0x000fea0003800000 */
[----:B------:R-:W-:Y:S02]  /*2bd0*/  ISETP.NE.AND P0, PT, R10, 0x7ff00000, PT ;  /* 0x7ff000000a00780c */ /* 0x000fe40003f05270 */
[----:B------:R-:W-:Y:S02]  /*2be0*/  LOP3.LUT R7, R5, 0x80000000, R19, 0x48, !PT ;  /* 0x8000000005077812 */ /* 0x000fe400078e4813 */
[----:B------:R-:W-:-:S13]  /*2bf0*/  ISETP.EQ.OR P0, PT, R37, RZ, !P0 ;  /* 0x000000ff2500720c */ /* 0x000fda0004702670 */
[----:B------:R-:W-:Y:S01]  /*2c00*/  @P0 LOP3.LUT R4, R7, 0x7ff00000, RZ, 0xfc, !PT ;  /* 0x7ff0000007040812 */ /* 0x000fe200078efcff */
[----:B------:R-:W-:Y:S02]  /*2c10*/  @!P0 IMAD.MOV.U32 R6, RZ, RZ, RZ ;  /* 0x000000ffff068224 */ /* 0x000fe400078e00ff */
[----:B------:R-:W-:Y:S01]  /*2c20*/  @P0 IMAD.MOV.U32 R6, RZ, RZ, RZ ;  /* 0x000000ffff060224 */ /* 0x000fe200078e00ff */
[----:B------:R-:W-:Y:S01]  /*2c30*/  @P0 MOV R7, R4 ;  /* 0x0000000400070202 */ /* 0x000fe20000000f00 */
[----:B------:R-:W-:Y:S06]  /*2c40*/  BRA `(.L_x_54) ;  /* 0x0000000000147947 */ /* 0x000fec0003800000 */
.L_x_56:
[----:B------:R-:W-:Y:S01]  /*2c50*/  LOP3.LUT R7, R19, 0x80000, RZ, 0xfc, !PT ;  /* 0x0008000013077812 */ /* 0x000fe200078efcff */
[----:B------:R-:W-:Y:S01]  /*2c60*/  IMAD.MOV.U32 R6, RZ, RZ, R18 ;  /* 0x000000ffff067224 */ /* 0x000fe200078e0012 */
[----:B------:R-:W-:Y:S06]  /*2c70*/  BRA `(.L_x_54) ;  /* 0x0000000000087947 */ /* 0x000fec0003800000 */
.L_x_55:
[----:B------:R-:W-:Y:S01]  /*2c80*/  LOP3.LUT R7, R5, 0x80000, RZ, 0xfc, !PT ;  /* 0x0008000005077812 */ /* 0x000fe200078efcff */
[----:B------:R-:W-:-:S07]  /*2c90*/  IMAD.MOV.U32 R6, RZ, RZ, R4 ;  /* 0x000000ffff067224 */ /* 0x000fce00078e0004 */
.L_x_54:
[----:B------:R-:W-:Y:S05]  /*2ca0*/  BSYNC.RECONVERGENT B1 ;  /* 0x0000000000017941 */ /* 0x000fea0003800200 */
.L_x_52:
[----:B------:R-:W-:Y:S02]  /*2cb0*/  IMAD.MOV.U32 R4, RZ, RZ, R0 ;  /* 0x000000ffff047224 */ /* 0x000fe400078e0000 */
[----:B------:R-:W-:-:S04]  /*2cc0*/  IMAD.MOV.U32 R5, RZ, RZ, 0x0 ;  /* 0x00000000ff057424 */ /* 0x000fc800078e00ff */
[----:B------:R-:W-:Y:S05]  /*2cd0*/  RET.REL.NODEC R4 `(_Z13collatz_delayPiPjS0_ib) ;  /* 0xffffffd004c87950 */ /* 0x000fea0003c3ffff */
        .weak           $__internal_1_$__cuda_sm20_rem_u64
        .type           $__internal_1_$__cuda_sm20_rem_u64,@function
        .size           $__internal_1_$__cuda_sm20_rem_u64,(.L_x_59 - $__internal_1_$__cuda_sm20_rem_u64)
$__internal_1_$__cuda_sm20_rem_u64:
[----:B------:R-:W-:Y:S01]  /*2ce0*/  MOV R11, UR4 ;  /* 0x00000004000b7c02 */ /* 0x000fe20008000f00 */
[----:B------:R-:W-:-:S04]  /*2cf0*/  IMAD.MOV.U32 R10, RZ, RZ, R2 ;  /* 0x000000ffff0a7224 */ /* 0x000fc800078e0002 */
[----:B------:R-:W0:Y:S08]  /*2d00*/  I2F.U64.RP R5, R10 ;  /* 0x0000000a00057312 */ /* 0x000e300000309000 */
[----:B0-----:R-:W0:Y:S02]  /*2d10*/  MUFU.RCP R5, R5 ;  /* 0x0000000500057308 */ /* 0x001e240000001000 */
[----:B0-----:R-:W-:-:S06]  /*2d20*/  VIADD R6, R5, 0x1ffffffe ;  /* 0x1ffffffe05067836 */ /* 0x001fcc0000000000 */
[----:B------:R-:W0:Y:S02]  /*2d30*/  F2I.U64.TRUNC R6, R6 ;  /* 0x0000000600067311 */ /* 0x000e24000020d800 */
[----:B0-----:R-:W-:-:S04]  /*2d40*/  IMAD.WIDE.U32 R8, R6, R2, RZ ;  /* 0x0000000206087225 */ /* 0x001fc800078e00ff */
[----:B------:R-:W-:Y:S01]  /*2d50*/  IMAD R9, R6, UR4, R9 ;  /* 0x0000000406097c24 */ /* 0x000fe2000f8e0209 */
[----:B------:R-:W-:-:S03]  /*2d60*/  IADD3 R13, P0, PT, RZ, -R8, RZ ;  /* 0x80000008ff0d7210 */ /* 0x000fc60007f1e0ff */
[----:B------:R-:W-:Y:S02]  /*2d70*/  IMAD R9, R7, R2, R9 ;  /* 0x0000000207097224 */ /* 0x000fe400078e0209 */
[----:B------:R-:W-:-:S04]  /*2d80*/  IMAD.HI.U32 R8, R6, R13, RZ ;  /* 0x0000000d06087227 */ /* 0x000fc800078e00ff */
[----:B------:R-:W-:Y:S02]  /*2d90*/  IMAD.X R15, RZ, RZ, ~R9, P0 ;  /* 0x000000ffff0f7224 */ /* 0x000fe400000e0e09 */
[----:B------:R-:W-:Y:S02]  /*2da0*/  IMAD.MOV.U32 R9, RZ, RZ, R6 ;  /* 0x000000ffff097224 */ /* 0x000fe400078e0006 */
[-C--:B------:R-:W-:Y:S02]  /*2db0*/  IMAD R11, R7, R15.reuse, RZ ;  /* 0x0000000f070b7224 */ /* 0x080fe400078e02ff */
[----:B------:R-:W-:-:S04]  /*2dc0*/  IMAD.WIDE.U32 R8, P0, R6, R15, R8 ;  /* 0x0000000f06087225 */ /* 0x000fc80007800008 */
[----:B------:R-:W-:-:S04]  /*2dd0*/  IMAD.HI.U32 R5, R7, R15, RZ ;  /* 0x0000000f07057227 */ /* 0x000fc800078e00ff */
[----:B------:R-:W-:Y:S01]  /*2de0*/  IMAD.HI.U32 R8, P1, R7, R13, R8 ;  /* 0x0000000d07087227 */ /* 0x000fe20007820008 */
[----:B------:R-:W-:-:S04]  /*2df0*/  IADD3.X R5, PT, PT, R5, R7, RZ, P0, !PT ;  /* 0x0000000705057210 */ /* 0x000fc800007fe4ff */
[----:B------:R-:W-:-:S04]  /*2e00*/  IADD3 R9, P2, PT, R11, R8, RZ ;  /* 0x000000080b097210 */ /* 0x000fc80007f5e0ff */
[----:B------:R-:W-:Y:S01]  /*2e10*/  IADD3.X R5, PT, PT, RZ, RZ, R5, P2, P1 ;  /* 0x000000ffff057210 */ /* 0x000fe200017e2405 */
[----:B------:R-:W-:-:S04]  /*2e20*/  IMAD.WIDE.U32 R6, R9, R2, RZ ;  /* 0x0000000209067225 */ /* 0x000fc800078e00ff */
[----:B------:R-:W-:Y:S01]  /*2e30*/  IMAD R7, R9, UR4, R7 ;  /* 0x0000000409077c24 */ /* 0x000fe2000f8e0207 */
[----:B------:R-:W-:-:S03]  /*2e40*/  IADD3 R11, P0, PT, RZ, -R6, RZ ;  /* 0x80000006ff0b7210 */ /* 0x000fc60007f1e0ff */
[----:B------:R-:W-:Y:S02]  /*2e50*/  IMAD R7, R5, R2, R7 ;  /* 0x0000000205077224 */ /* 0x000fe400078e0207 */
[----:B------:R-:W-:-:S04]  /*2e60*/  IMAD.HI.U32 R8, R9, R11, RZ ;  /* 0x0000000b09087227 */ /* 0x000fc800078e00ff */
[----:B------:R-:W-:Y:S02]  /*2e70*/  IMAD.X R6, RZ, RZ, ~R7, P0 ;  /* 0x000000ffff067224 */ /* 0x000fe400000e0e07 */
[----:B------:R-:W-:Y:S02]  /*2e80*/  IMAD.MOV.U32 R7, RZ, RZ, RZ ;  /* 0x000000ffff077224 */ /* 0x000fe400078e00ff */
[----:B------:R-:W-:-:S04]  /*2e90*/  IMAD.WIDE.U32 R8, P0, R9, R6, R8 ;  /* 0x0000000609087225 */ /* 0x000fc80007800008 */
[C---:B------:R-:W-:Y:S02]  /*2ea0*/  IMAD R10, R5.reuse, R6, RZ ;  /* 0x00000006050a7224 */ /* 0x040fe400078e02ff */
[----:B------:R-:W-:-:S04]  /*2eb0*/  IMAD.HI.U32 R9, P1, R5, R11, R8 ;  /* 0x0000000b05097227 */ /* 0x000fc80007820008 */
[----:B------:R-:W-:Y:S01]  /*2ec0*/  IMAD.HI.U32 R6, R5, R6, RZ ;  /* 0x0000000605067227 */ /* 0x000fe200078e00ff */
[----:B------:R-:W-:-:S03]  /*2ed0*/  IADD3 R9, P2, PT, R10, R9, RZ ;  /* 0x000000090a097210 */ /* 0x000fc60007f5e0ff */
[----:B------:R-:W-:Y:S02]  /*2ee0*/  IMAD.X R5, R6, 0x1, R5, P0 ;  /* 0x0000000106057824 */ /* 0x000fe400000e0605 */
[----:B------:R-:W-:-:S03]  /*2ef0*/  IMAD.HI.U32 R6, R9, R4, RZ ;  /* 0x0000000409067227 */ /* 0x000fc600078e00ff */
[----:B------:R-:W-:Y:S01]  /*2f00*/  IADD3.X R5, PT, PT, RZ, RZ, R5, P2, P1 ;  /* 0x000000ffff057210 */ /* 0x000fe200017e2405 */
[----:B------:R-:W-:-:S04]  /*2f10*/  IMAD.WIDE.U32 R6, R9, R3, R6 ;  /* 0x0000000309067225 */ /* 0x000fc800078e0006 */
[C---:B------:R-:W-:Y:S02]  /*2f20*/  IMAD R9, R5.reuse, R3, RZ ;  /* 0x0000000305097224 */ /* 0x040fe400078e02ff */
[----:B------:R-:W-:-:S04]  /*2f30*/  IMAD.HI.U32 R6, P0, R5, R4, R6 ;  /* 0x0000000405067227 */ /* 0x000fc80007800006 */
[----:B------:R-:W-:Y:S01]  /*2f40*/  IMAD.HI.U32 R5, R5, R3, RZ ;  /* 0x0000000305057227 */ /* 0x000fe200078e00ff */
[----:B------:R-:W-:-:S03]  /*2f50*/  IADD3 R9, P1, PT, R9, R6, RZ ;  /* 0x0000000609097210 */ /* 0x000fc60007f3e0ff */
[----:B------:R-:W-:Y:S02]  /*2f60*/  IMAD.X R5, RZ, RZ, R5, P0 ;  /* 0x000000ffff057224 */ /* 0x000fe400000e0605 */
[----:B------:R-:W-:-:S03]  /*2f70*/  IMAD.WIDE.U32 R6, R9, R2, RZ ;  /* 0x0000000209067225 */ /* 0x000fc600078e00ff */
[----:B------:R-:W-:Y:S01]  /*2f80*/  IADD3.X R5, PT, PT, RZ, R5, RZ, P1, !PT ;  /* 0x00000005ff057210 */ /* 0x000fe20000ffe4ff */
[----:B------:R-:W-:Y:S01]  /*2f90*/  IMAD R9, R9, UR4, R7 ;  /* 0x0000000409097c24 */ /* 0x000fe2000f8e0207 */
[----:B------:R-:W-:-:S03]  /*2fa0*/  IADD3 R11, P1, PT, -R6, R4, RZ ;  /* 0x00000004060b7210 */ /* 0x000fc60007f3e1ff */
[-C--:B------:R-:W-:Y:S01]  /*2fb0*/  IMAD R4, R5, R2.reuse, R9 ;  /* 0x0000000205047224 */ /* 0x080fe200078e0209 */
[----:B------:R-:W-:-:S03]  /*2fc0*/  ISETP.GE.U32.AND P0, PT, R11, R2, PT ;  /* 0x000000020b00720c */ /* 0x000fc60003f06070 */
[----:B------:R-:W-:Y:S01]  /*2fd0*/  IMAD.X R4, R3, 0x1, ~R4, P1 ;  /* 0x0000000103047824 */ /* 0x000fe200008e0e04 */
[----:B------:R-:W-:-:S04]  /*2fe0*/  IADD3 R5, P1, PT, -R2, R11, RZ ;  /* 0x0000000b02057210 */ /* 0x000fc80007f3e1ff */
[C---:B------:R-:W-:Y:S02]  /*2ff0*/  ISETP.GE.U32.AND.EX P0, PT, R4.reuse, UR4, PT, P0 ;  /* 0x0000000404007c0c */ /* 0x040fe4000bf06100 */
[----:B------:R-:W-:Y:S02]  /*3000*/  IADD3.X R7, PT, PT, R4, ~UR4, RZ, P1, !PT ;  /* 0x8000000404077c10 */ /* 0x000fe40008ffe4ff */
[----:B------:R-:W-:Y:S02]  /*3010*/  SEL R5, R5, R11, P0 ;  /* 0x0000000b05057207 */ /* 0x000fe40000000000 */
[----:B------:R-:W-:Y:S01]  /*3020*/  SEL R7, R7, R4, P0 ;  /* 0x0000000407077207 */ /* 0x000fe20000000000 */
[----:B------:R-:W-:Y:S01]  /*3030*/  IMAD.MOV.U32 R4, RZ, RZ, R0 ;  /* 0x000000ffff047224 */ /* 0x000fe200078e0000 */
[----:B------:R-:W-:Y:S02]  /*3040*/  ISETP.GE.U32.AND P0, PT, R5, R2, PT ;  /* 0x000000020500720c */ /* 0x000fe40003f06070 */
[----:B------:R-:W-:-:S02]  /*3050*/  IADD3 R3, P2, PT, -R2, R5, RZ ;  /* 0x0000000502037210 */ /* 0x000fc40007f5e1ff */
[C---:B------:R-:W-:Y:S02]  /*3060*/  ISETP.GE.U32.AND.EX P0, PT, R7.reuse, UR4, PT, P0 ;  /* 0x0000000407007c0c */ /* 0x040fe4000bf06100 */
[----:B------:R-:W-:Y:S02]  /*3070*/  ISETP.NE.U32.AND P1, PT, R2, RZ, PT ;  /* 0x000000ff0200720c */ /* 0x000fe40003f25070 */
[----:B------:R-:W-:Y:S02]  /*3080*/  IADD3.X R6, PT, PT, R7, ~UR4, RZ, P2, !PT ;  /* 0x8000000407067c10 */ /* 0x000fe400097fe4ff */
[----:B------:R-:W-:Y:S01]  /*3090*/  SEL R3, R3, R5, P0 ;  /* 0x0000000503037207 */ /* 0x000fe20000000000 */
[----:B------:R-:W-:Y:S01]  /*30a0*/  IMAD.MOV.U32 R5, RZ, RZ, 0x0 ;  /* 0x00000000ff057424 */ /* 0x000fe200078e00ff */
[----:B------:R-:W-:Y:S02]  /*30b0*/  ISETP.NE.AND.EX P1, PT, RZ, UR4, PT, P1 ;  /* 0x00000004ff007c0c */ /* 0x000fe4000bf25310 */
[----:B------:R-:W-:-:S02]  /*30c0*/  SEL R6, R6, R7, P0 ;  /* 0x0000000706067207 */ /* 0x000fc40000000000 */
[----:B------:R-:W-:Y:S02]  /*30d0*/  SEL R3, R3, 0xffffffff, P1 ;  /* 0xffffffff03037807 */ /* 0x000fe40000800000 */
[----:B------:R-:W-:Y:S01]  /*30e0*/  SEL R6, R6, 0xffffffff, P1 ;  /* 0xffffffff06067807 */ /* 0x000fe20000800000 */
[----:B------:R-:W-:Y:S06]  /*30f0*/  RET.REL.NODEC R4 `(_Z13collatz_delayPiPjS0_ib) ;  /* 0xffffffcc04c07950 */ /* 0x000fec0003c3ffff */
.L_x_57:
[----:B------:R-:W-:-:S00]  /*3100*/  BRA `(.L_x_57) ;  /* 0xfffffffc00fc7947 */ /* 0x000fc0000383ffff */
[----:B------:R-:W-:-:S00]  /*3110*/  NOP ;  /* 0x0000000000007918 */ /* 0x000fc00000000000 */
        /* <DEDUP_REMOVED lines=14> */
.L_x_59:


//--------------------- .nv.global.init           --------------------------
	.section	.nv.global.init,"aw",@progbits
.nv.global.init:
	.type		$str$4,@object
	.size		$str$4,($str$3 - $str$4)
$str$4:
        /*0000*/ 	.byte	0x0a, 0x00
	.type		$str$3,@object
	.size		$str$3,($str$2 - $str$3)
$str$3:
        /*0002*/ 	.byte	0x31, 0x20, 0x00
	.type		$str$2,@object
	.size		$str$2,($str - $str$2)
$str$2:
        /*0005*/ 	.byte	0x30, 0x20, 0x00
	.type		$str,@object
	.size		$str,(__unnamed_1 - $str)
$str:
        /*0008*/ 	.byte	0x72, 0x31, 0x20, 0x3d, 0x3d, 0x20, 0x31, 0x00
	.type		__unnamed_1,@object
	.size		__unnamed_1,($str$1 - __unnamed_1)
__unnamed_1:
        /*0010*/ 	.byte	0x69, 0x6e, 0x74, 0x20, 0x6d, 0x6f, 0x64, 0x5f, 0x69, 0x6e, 0x76, 0x28, 0x69, 0x6e, 0x74, 0x2c
        /*0020*/ 	.byte	0x20, 0x69, 0x6e, 0x74, 0x29, 0x00
	.type		$str$1,@object
	.size		$str$1,(.L_2 - $str$1)
$str$1:
        /*0026*/ 	.byte	0x2f, 0x74, 0x6d, 0x70, 0x2f, 0x73, 0x61, 0x73, 0x73, 0x5f, 0x63, 0x75, 0x5f, 0x30, 0x79, 0x69
        /*0036*/ 	.byte	0x72, 0x68, 0x74, 0x6c, 0x69, 0x2f, 0x6b, 0x2e, 0x63, 0x75, 0x00
.L_2:


//--------------------- .nv.shared._Z13collatz_delayPiPjS0_ib --------------------------
	.section	.nv.shared._Z13collatz_delayPiPjS0_ib,"aw",@nobits
	.sectionflags	@""
	.align	4
.nv.shared._Z13collatz_delayPiPjS0_ib:
	.zero		6272


//--------------------- .nv.shared.reserved.0     --------------------------
	.section	.nv.shared.reserved.0,"aw",@nobits
	.weak		__nv_reservedSMEM_offset_0_alias
	.size		__nv_reservedSMEM_offset_0_alias, 0, 64
	.other		__nv_reservedSMEM_offset_0_alias,@"STO_CUDA_RESERVED_SHARED STV_DEFAULT"
__nv_reservedSMEM_offset_0_alias:
	.zero		0
	.zero		64


//--------------------- .nv.constant0._Z13collatz_delayPiPjS0_ib --------------------------
	.section	.nv.constant0._Z13collatz_delayPiPjS0_ib,"a",@progbits
	.sectionflags	@""
	.align	4
.nv.constant0._Z13collatz_delayPiPjS0_ib:
	.zero		925


//--------------------- SYMBOLS --------------------------

	.type		.nv.reservedSmem.offset0,@object
	.size		.nv.reservedSmem.offset0,0x4
	.type		.nv.reservedSmem.cap,@object
	.size		.nv.reservedSmem.cap,0x4
	.type		vprintf,@function
	.type		__assertfail,@function
